//
// Generated by NVIDIA NVVM Compiler
//
// Compiler Build ID: CL-36424714
// Cuda compilation tools, release 13.0, V13.0.88
// Based on NVVM 20.0.0
//

.version 9.0
.target sm_100
.address_size 64

	// .globl	_Z15odd_even_kernelPii
// _ZZ15odd_even_kernelPiiE12shared_array has been demoted
// _ZZ15odd_even_kernelPiiE8isSorted_$_0 has been demoted

.visible .entry _Z15odd_even_kernelPii(
	.param .u64 .ptr .align 1 _Z15odd_even_kernelPii_param_0,
	.param .u32 _Z15odd_even_kernelPii_param_1
)
{
	.reg .pred 	%p<14>;
	.reg .b16 	%rs<7>;
	.reg .b32 	%r<15>;
	.reg .b64 	%rd<5>;
	// demoted variable
	.shared .align 4 .b8 _ZZ15odd_even_kernelPiiE12shared_array[512];
	// demoted variable
	.shared .align 1 .u8 _ZZ15odd_even_kernelPiiE8isSorted_$_0;
	ld.param.u64 	%rd2, [_Z15odd_even_kernelPii_param_0];
	ld.param.u32 	%r7, [_Z15odd_even_kernelPii_param_1];
	mov.u32 	%r1, %tid.x;
	setp.ge.s32 	%p3, %r1, %r7;
	@%p3 bra 	$L__BB0_13;
	bar.sync 	0;
	setp.ne.s32 	%p4, %r1, 0;
	@%p4 bra 	$L__BB0_3;
	mov.b16 	%rs1, 0;
	st.shared.u8 	[_ZZ15odd_even_kernelPiiE8isSorted_$_0], %rs1;
$L__BB0_3:
	cvta.to.global.u64 	%rd3, %rd2;
	mul.wide.u32 	%rd4, %r1, 4;
	add.s64 	%rd1, %rd3, %rd4;
	ld.global.u32 	%r8, [%rd1];
	shl.b32 	%r9, %r1, 2;
	mov.u32 	%r10, _ZZ15odd_even_kernelPiiE12shared_array;
	add.s32 	%r2, %r10, %r9;
	st.shared.u32 	[%r2], %r8;
	bar.sync 	0;
	ld.shared.u8 	%rs2, [_ZZ15odd_even_kernelPiiE8isSorted_$_0];
	setp.ne.s16 	%p5, %rs2, 0;
	@%p5 bra 	$L__BB0_12;
	and.b32  	%r12, %r1, 1;
	setp.eq.b32 	%p6, %r12, 1;
	add.s32 	%r13, %r1, 1;
	setp.ne.s32 	%p7, %r13, %r7;
	and.pred  	%p1, %p6, %p7;
	setp.eq.s32 	%p8, %r12, 0;
	and.pred  	%p2, %p8, %p7;
	not.pred 	%p9, %p1;
	not.pred 	%p11, %p2;
$L__BB0_5:
	mov.b16 	%rs3, 1;
	st.shared.u8 	[_ZZ15odd_even_kernelPiiE8isSorted_$_0], %rs3;
	@%p9 bra 	$L__BB0_8;
	ld.shared.u32 	%r3, [%r2];
	ld.shared.u32 	%r4, [%r2+4];
	setp.le.s32 	%p10, %r3, %r4;
	@%p10 bra 	$L__BB0_8;
	st.shared.u32 	[%r2+4], %r3;
	st.shared.u32 	[%r2], %r4;
	mov.b16 	%rs4, 0;
	st.shared.u8 	[_ZZ15odd_even_kernelPiiE8isSorted_$_0], %rs4;
$L__BB0_8:
	bar.sync 	0;
	@%p11 bra 	$L__BB0_11;
	ld.shared.u32 	%r5, [%r2];
	ld.shared.u32 	%r6, [%r2+4];
	setp.le.s32 	%p12, %r5, %r6;
	@%p12 bra 	$L__BB0_11;
	st.shared.u32 	[%r2+4], %r5;
	st.shared.u32 	[%r2], %r6;
	mov.b16 	%rs5, 0;
	st.shared.u8 	[_ZZ15odd_even_kernelPiiE8isSorted_$_0], %rs5;
$L__BB0_11:
	bar.sync 	0;
	ld.shared.u8 	%rs6, [_ZZ15odd_even_kernelPiiE8isSorted_$_0];
	setp.eq.s16 	%p13, %rs6, 0;
	@%p13 bra 	$L__BB0_5;
$L__BB0_12:
	ld.shared.u32 	%r14, [%r2];
	st.global.u32 	[%rd1], %r14;
$L__BB0_13:
	ret;

}
	// .globl	_Z12merge_kernelPiiS_iS_
.visible .entry _Z12merge_kernelPiiS_iS_(
	.param .u64 .ptr .align 1 _Z12merge_kernelPiiS_iS__param_0,
	.param .u32 _Z12merge_kernelPiiS_iS__param_1,
	.param .u64 .ptr .align 1 _Z12merge_kernelPiiS_iS__param_2,
	.param .u32 _Z12merge_kernelPiiS_iS__param_3,
	.param .u64 .ptr .align 1 _Z12merge_kernelPiiS_iS__param_4
)
{
	.reg .pred 	%p<54>;
	.reg .b32 	%r<171>;
	.reg .b64 	%rd<88>;
	.reg .b64 	%fd<5>;

	ld.param.u64 	%rd25, [_Z12merge_kernelPiiS_iS__param_0];
	ld.param.u32 	%r73, [_Z12merge_kernelPiiS_iS__param_1];
	ld.param.u64 	%rd26, [_Z12merge_kernelPiiS_iS__param_2];
	ld.param.u32 	%r74, [_Z12merge_kernelPiiS_iS__param_3];
	ld.param.u64 	%rd27, [_Z12merge_kernelPiiS_iS__param_4];
	cvta.to.global.u64 	%rd1, %rd27;
	cvta.to.global.u64 	%rd2, %rd26;
	cvta.to.global.u64 	%rd3, %rd25;
	mov.u32 	%r75, %tid.x;
	mov.u32 	%r1, %ntid.x;
	mov.u32 	%r76, %ctaid.x;
	mad.lo.s32 	%r2, %r1, %r76, %r75;
	add.s32 	%r3, %r74, %r73;
	setp.ge.s32 	%p3, %r2, %r3;
	@%p3 bra 	$L__BB1_35;
	cvt.rn.f64.s32 	%fd1, %r3;
	mov.u32 	%r77, %nctaid.x;
	mul.lo.s32 	%r78, %r1, %r77;
	cvt.rn.f64.u32 	%fd2, %r78;
	div.rn.f64 	%fd3, %fd1, %fd2;
	cvt.rzi.s32.f64 	%r79, %fd3;
	cvt.rn.f64.s32 	%fd4, %r79;
	setp.neu.f64 	%p4, %fd3, %fd4;
	selp.u32 	%r80, 1, 0, %p4;
	add.s32 	%r81, %r79, %r80;
	mul.lo.s32 	%r4, %r81, %r2;
	add.s32 	%r82, %r4, %r81;
	min.s32 	%r5, %r82, %r3;
	min.s32 	%r144, %r4, %r73;
	sub.s32 	%r145, %r4, %r144;
	setp.lt.s32 	%p5, %r4, %r74;
	sub.s32 	%r83, %r4, %r74;
	selp.b32 	%r146, 0, %r83, %p5;
	setp.lt.s32 	%p6, %r4, %r73;
	sub.s32 	%r84, %r4, %r73;
	selp.b32 	%r147, 0, %r84, %p6;
$L__BB1_2:
	mov.u32 	%r13, %r144;
	mov.u32 	%r12, %r145;
	setp.lt.s32 	%p7, %r13, 1;
	setp.ge.s32 	%p8, %r12, %r74;
	or.pred  	%p9, %p7, %p8;
	@%p9 bra 	$L__BB1_5;
	add.s32 	%r85, %r13, -1;
	mul.wide.u32 	%rd28, %r85, 4;
	add.s64 	%rd29, %rd3, %rd28;
	ld.global.u32 	%r86, [%rd29];
	mul.wide.s32 	%rd30, %r12, 4;
	add.s64 	%rd31, %rd2, %rd30;
	ld.global.u32 	%r87, [%rd31];
	setp.le.s32 	%p10, %r86, %r87;
	@%p10 bra 	$L__BB1_5;
	sub.s32 	%r94, %r13, %r146;
	add.s32 	%r95, %r94, 1;
	shr.s32 	%r96, %r95, 1;
	add.s32 	%r145, %r96, %r12;
	sub.s32 	%r144, %r13, %r96;
	mov.pred 	%p52, 0;
	mov.u32 	%r147, %r12;
	bra.uni 	$L__BB1_8;
$L__BB1_5:
	setp.lt.s32 	%p12, %r12, 1;
	setp.ge.s32 	%p13, %r13, %r73;
	mov.pred 	%p52, -1;
	or.pred  	%p14, %p12, %p13;
	mov.u32 	%r144, %r13;
	mov.u32 	%r145, %r12;
	@%p14 bra 	$L__BB1_8;
	add.s32 	%r88, %r12, -1;
	mul.wide.u32 	%rd32, %r88, 4;
	add.s64 	%rd33, %rd2, %rd32;
	ld.global.u32 	%r89, [%rd33];
	mul.wide.s32 	%rd34, %r13, 4;
	add.s64 	%rd35, %rd3, %rd34;
	ld.global.u32 	%r90, [%rd35];
	setp.lt.s32 	%p16, %r89, %r90;
	mov.u32 	%r144, %r13;
	mov.u32 	%r145, %r12;
	@%p16 bra 	$L__BB1_8;
	sub.s32 	%r91, %r12, %r147;
	add.s32 	%r92, %r91, 1;
	shr.s32 	%r93, %r92, 1;
	add.s32 	%r144, %r93, %r13;
	sub.s32 	%r145, %r12, %r93;
	mov.pred 	%p52, 0;
	mov.u32 	%r146, %r13;
$L__BB1_8:
	not.pred 	%p19, %p52;
	@%p19 bra 	$L__BB1_2;
	min.s32 	%r152, %r5, %r73;
	sub.s32 	%r153, %r5, %r152;
	setp.lt.s32 	%p20, %r5, %r74;
	sub.s32 	%r97, %r5, %r74;
	selp.b32 	%r154, 0, %r97, %p20;
	setp.lt.s32 	%p21, %r5, %r73;
	sub.s32 	%r98, %r5, %r73;
	selp.b32 	%r155, 0, %r98, %p21;
$L__BB1_10:
	mov.u32 	%r29, %r152;
	mov.u32 	%r28, %r153;
	setp.lt.s32 	%p22, %r29, 1;
	setp.ge.s32 	%p23, %r28, %r74;
	or.pred  	%p24, %p22, %p23;
	@%p24 bra 	$L__BB1_13;
	add.s32 	%r99, %r29, -1;
	mul.wide.u32 	%rd36, %r99, 4;
	add.s64 	%rd37, %rd3, %rd36;
	ld.global.u32 	%r100, [%rd37];
	mul.wide.s32 	%rd38, %r28, 4;
	add.s64 	%rd39, %rd2, %rd38;
	ld.global.u32 	%r101, [%rd39];
	setp.le.s32 	%p25, %r100, %r101;
	@%p25 bra 	$L__BB1_13;
	sub.s32 	%r108, %r29, %r154;
	add.s32 	%r109, %r108, 1;
	shr.s32 	%r110, %r109, 1;
	add.s32 	%r153, %r110, %r28;
	sub.s32 	%r152, %r29, %r110;
	mov.pred 	%p53, 0;
	mov.u32 	%r155, %r28;
	bra.uni 	$L__BB1_16;
$L__BB1_13:
	setp.lt.s32 	%p27, %r28, 1;
	setp.ge.s32 	%p28, %r29, %r73;
	mov.pred 	%p53, -1;
	or.pred  	%p29, %p27, %p28;
	mov.u32 	%r152, %r29;
	mov.u32 	%r153, %r28;
	@%p29 bra 	$L__BB1_16;
	add.s32 	%r102, %r28, -1;
	mul.wide.u32 	%rd40, %r102, 4;
	add.s64 	%rd41, %rd2, %rd40;
	ld.global.u32 	%r103, [%rd41];
	mul.wide.s32 	%rd42, %r29, 4;
	add.s64 	%rd43, %rd3, %rd42;
	ld.global.u32 	%r104, [%rd43];
	setp.lt.s32 	%p31, %r103, %r104;
	mov.u32 	%r152, %r29;
	mov.u32 	%r153, %r28;
	@%p31 bra 	$L__BB1_16;
	sub.s32 	%r105, %r28, %r155;
	add.s32 	%r106, %r105, 1;
	shr.s32 	%r107, %r106, 1;
	add.s32 	%r152, %r107, %r29;
	sub.s32 	%r153, %r28, %r107;
	mov.pred 	%p53, 0;
	mov.u32 	%r154, %r29;
$L__BB1_16:
	not.pred 	%p34, %p53;
	@%p34 bra 	$L__BB1_10;
	sub.s32 	%r38, %r4, %r144;
	sub.s32 	%r39, %r152, %r144;
	add.s32 	%r112, %r38, %r152;
	sub.s32 	%r40, %r5, %r112;
	min.s32 	%r113, %r39, %r40;
	setp.lt.s32 	%p35, %r113, 1;
	mov.b32 	%r159, 0;
	mov.u32 	%r160, %r159;
	mov.u32 	%r161, %r159;
	@%p35 bra 	$L__BB1_20;
	mul.wide.s32 	%rd44, %r4, 4;
	add.s64 	%rd4, %rd1, %rd44;
	mul.wide.s32 	%rd45, %r38, 4;
	add.s64 	%rd5, %rd2, %rd45;
	mul.wide.s32 	%rd46, %r144, 4;
	add.s64 	%rd6, %rd3, %rd46;
	mov.b32 	%r161, 0;
	mov.u32 	%r160, %r161;
	mov.u32 	%r159, %r161;
$L__BB1_19:
	mul.wide.u32 	%rd47, %r159, 4;
	add.s64 	%rd48, %rd6, %rd47;
	ld.global.u32 	%r115, [%rd48];
	mul.wide.u32 	%rd49, %r160, 4;
	add.s64 	%rd50, %rd5, %rd49;
	ld.global.u32 	%r117, [%rd50];
	setp.gt.s32 	%p36, %r115, %r117;
	setp.le.s32 	%p37, %r115, %r117;
	selp.u32 	%r119, 1, 0, %p37;
	add.s32 	%r159, %r159, %r119;
	selp.u32 	%r120, 1, 0, %p36;
	add.s32 	%r160, %r160, %r120;
	min.s32 	%r121, %r115, %r117;
	mul.wide.u32 	%rd51, %r161, 4;
	add.s64 	%rd52, %rd4, %rd51;
	st.global.u32 	[%rd52], %r121;
	add.s32 	%r161, %r161, 1;
	setp.lt.s32 	%p38, %r159, %r39;
	setp.lt.s32 	%p39, %r160, %r40;
	and.pred  	%p40, %p38, %p39;
	@%p40 bra 	$L__BB1_19;
$L__BB1_20:
	setp.eq.s32 	%p41, %r159, %r39;
	@%p41 bra 	$L__BB1_28;
	setp.ge.s32 	%p42, %r159, %r39;
	@%p42 bra 	$L__BB1_35;
	add.s32 	%r50, %r159, %r144;
	sub.s32 	%r122, %r152, %r50;
	and.b32  	%r51, %r122, 3;
	setp.eq.s32 	%p43, %r51, 0;
	@%p43 bra 	$L__BB1_25;
	mul.wide.s32 	%rd53, %r4, 4;
	mul.wide.u32 	%rd54, %r161, 4;
	add.s64 	%rd55, %rd53, %rd54;
	add.s64 	%rd84, %rd1, %rd55;
	mul.wide.u32 	%rd56, %r159, 4;
	add.s64 	%rd57, %rd3, %rd56;
	mul.wide.s32 	%rd58, %r144, 4;
	add.s64 	%rd83, %rd57, %rd58;
	neg.s32 	%r162, %r51;
	add.s32 	%r161, %r161, %r51;
	add.s32 	%r159, %r159, %r51;
$L__BB1_24:
	.pragma "nounroll";
	ld.global.u32 	%r123, [%rd83];
	st.global.u32 	[%rd84], %r123;
	add.s64 	%rd84, %rd84, 4;
	add.s64 	%rd83, %rd83, 4;
	add.s32 	%r162, %r162, 1;
	setp.ne.s32 	%p44, %r162, 0;
	@%p44 bra 	$L__BB1_24;
$L__BB1_25:
	sub.s32 	%r124, %r50, %r152;
	setp.gt.u32 	%p45, %r124, -4;
	@%p45 bra 	$L__BB1_35;
	mul.wide.s32 	%rd59, %r144, 4;
	add.s64 	%rd60, %rd3, %rd59;
	add.s64 	%rd13, %rd60, 8;
	mul.wide.s32 	%rd61, %r4, 4;
	mul.wide.u32 	%rd62, %r161, 4;
	add.s64 	%rd63, %rd61, %rd62;
	add.s64 	%rd64, %rd63, %rd1;
	add.s64 	%rd87, %rd64, 8;
$L__BB1_27:
	mul.wide.s32 	%rd65, %r159, 4;
	add.s64 	%rd66, %rd13, %rd65;
	ld.global.u32 	%r125, [%rd66+-8];
	st.global.u32 	[%rd87+-8], %r125;
	ld.global.u32 	%r126, [%rd66+-4];
	st.global.u32 	[%rd87+-4], %r126;
	ld.global.u32 	%r127, [%rd66];
	st.global.u32 	[%rd87], %r127;
	add.s32 	%r159, %r159, 4;
	ld.global.u32 	%r128, [%rd66+4];
	st.global.u32 	[%rd87+4], %r128;
	add.s64 	%rd87, %rd87, 16;
	setp.lt.s32 	%p46, %r159, %r39;
	@%p46 bra 	$L__BB1_27;
	bra.uni 	$L__BB1_35;
$L__BB1_28:
	setp.ge.s32 	%p47, %r160, %r40;
	@%p47 bra 	$L__BB1_35;
	add.s32 	%r129, %r4, %r160;
	add.s32 	%r59, %r5, %r144;
	add.s32 	%r130, %r129, %r152;
	sub.s32 	%r131, %r59, %r130;
	and.b32  	%r60, %r131, 3;
	setp.eq.s32 	%p48, %r60, 0;
	mov.u32 	%r168, %r160;
	@%p48 bra 	$L__BB1_32;
	mul.wide.s32 	%rd67, %r4, 4;
	mul.wide.u32 	%rd68, %r161, 4;
	add.s64 	%rd69, %rd67, %rd68;
	add.s64 	%rd85, %rd1, %rd69;
	add.s64 	%rd70, %rd2, %rd67;
	mul.wide.s32 	%rd71, %r144, 4;
	sub.s64 	%rd16, %rd70, %rd71;
	neg.s32 	%r165, %r60;
	add.s32 	%r161, %r161, %r60;
	mov.u32 	%r168, %r160;
$L__BB1_31:
	.pragma "nounroll";
	mul.wide.s32 	%rd72, %r168, 4;
	add.s64 	%rd73, %rd16, %rd72;
	add.s32 	%r168, %r168, 1;
	ld.global.u32 	%r132, [%rd73];
	st.global.u32 	[%rd85], %r132;
	add.s64 	%rd85, %rd85, 4;
	add.s32 	%r165, %r165, 1;
	setp.ne.s32 	%p49, %r165, 0;
	@%p49 bra 	$L__BB1_31;
$L__BB1_32:
	sub.s32 	%r133, %r4, %r59;
	add.s32 	%r134, %r160, %r152;
	add.s32 	%r135, %r133, %r134;
	setp.gt.u32 	%p50, %r135, -4;
	@%p50 bra 	$L__BB1_35;
	mul.wide.s32 	%rd74, %r4, 4;
	add.s64 	%rd75, %rd74, %rd2;
	mul.wide.s32 	%rd76, %r144, 4;
	sub.s64 	%rd77, %rd75, %rd76;
	add.s64 	%rd19, %rd77, 8;
	mul.wide.u32 	%rd78, %r161, 4;
	add.s64 	%rd79, %rd74, %rd78;
	add.s64 	%rd80, %rd79, %rd1;
	add.s64 	%rd86, %rd80, 8;
$L__BB1_34:
	mul.wide.s32 	%rd81, %r168, 4;
	add.s64 	%rd82, %rd19, %rd81;
	ld.global.u32 	%r136, [%rd82+-8];
	st.global.u32 	[%rd86+-8], %r136;
	ld.global.u32 	%r137, [%rd82+-4];
	st.global.u32 	[%rd86+-4], %r137;
	ld.global.u32 	%r138, [%rd82];
	st.global.u32 	[%rd86], %r138;
	add.s32 	%r168, %r168, 4;
	ld.global.u32 	%r139, [%rd82+4];
	st.global.u32 	[%rd86+4], %r139;
	add.s64 	%rd86, %rd86, 16;
	setp.lt.s32 	%p51, %r168, %r40;
	@%p51 bra 	$L__BB1_34;
$L__BB1_35:
	ret;

}


// ===== COMPILED SASS (sm_100) =====

	.target	sm_100

	.elftype	@"ET_EXEC"


//--------------------- .note.nv.tkinfo           --------------------------
	.section	.note.nv.tkinfo,"",@"SHT_NOTE"
	.sectionflags	@"SHF_NOTE_NV_TKINFO"
	.tkinfo
        /*0018*/ 	.word	0x00000002
        /*0030*/ 	.string	""
        /*0030*/ 	.string	"ptxas"
        /*0030*/ 	.string	"Cuda compilation tools, release 13.0, V13.0.88"
        /*0030*/ 	.string	"Build cuda_13.0.r13.0/compiler.36424714_0"
        /*0030*/ 	.string	"-arch sm_100 -m 64 "



//--------------------- .note.nv.cuinfo           --------------------------
	.section	.note.nv.cuinfo,"",@"SHT_NOTE"
	.sectionflags	@"SHF_NOTE_NV_CUINFO"
        /*0018*/ 	.short	0x0002
        /*001a*/ 	.short	0x0064
        /*001c*/ 	.short	0x0082
	.zero		2


//--------------------- .nv.info                  --------------------------
	.section	.nv.info,"",@"SHT_CUDA_INFO"
	.align	4


	//----- nvinfo : EIATTR_REGCOUNT
	.align		4
        /*0000*/ 	.byte	0x04, 0x2f
        /*0002*/ 	.short	(.L_1 - .L_0)
	.align		4
.L_0:
        /*0004*/ 	.word	index@(_Z15odd_even_kernelPii)
        /*0008*/ 	.word	0x0000000d


	//----- nvinfo : EIATTR_FRAME_SIZE
	.align		4
.L_1:
        /*000c*/ 	.byte	0x04, 0x11
        /*000e*/ 	.short	(.L_3 - .L_2)
	.align		4
.L_2:
        /*0010*/ 	.word	index@(_Z15odd_even_kernelPii)
        /*0014*/ 	.word	0x00000000


	//----- nvinfo : EIATTR_REGCOUNT
	.align		4
.L_3:
        /*0018*/ 	.byte	0x04, 0x2f
        /*001a*/ 	.short	(.L_5 - .L_4)
	.align		4
.L_4:
        /*001c*/ 	.word	index@(_Z12merge_kernelPiiS_iS_)
        /*0020*/ 	.word	0x0000001e


	//----- nvinfo : EIATTR_FRAME_SIZE
	.align		4
.L_5:
        /*0024*/ 	.byte	0x04, 0x11
        /*0026*/ 	.short	(.L_7 - .L_6)
	.align		4
.L_6:
        /*0028*/ 	.word	index@($__internal_0_$__cuda_sm20_div_rn_f64_full)
        /*002c*/ 	.word	0x00000000


	//----- nvinfo : EIATTR_FRAME_SIZE
	.align		4
.L_7:
        /*0030*/ 	.byte	0x04, 0x11
        /*0032*/ 	.short	(.L_9 - .L_8)
	.align		4
.L_8:
        /*0034*/ 	.word	index@(_Z12merge_kernelPiiS_iS_)
        /*0038*/ 	.word	0x00000000


	//----- nvinfo : EIATTR_MIN_STACK_SIZE
	.align		4
.L_9:
        /*003c*/ 	.byte	0x04, 0x12
        /*003e*/ 	.short	(.L_11 - .L_10)
	.align		4
.L_10:
        /*0040*/ 	.word	index@(_Z12merge_kernelPiiS_iS_)
        /*0044*/ 	.word	0x00000000


	//----- nvinfo : EIATTR_MIN_STACK_SIZE
	.align		4
.L_11:
        /*0048*/ 	.byte	0x04, 0x12
        /*004a*/ 	.short	(.L_13 - .L_12)
	.align		4
.L_12:
        /*004c*/ 	.word	index@(_Z15odd_even_kernelPii)
        /*0050*/ 	.word	0x00000000
.L_13:


//--------------------- .nv.compat                --------------------------
	.section	.nv.compat,"",@"SHT_CUDA_COMPAT_INFO"
	.align	4
        /*0000*/ 	.byte	0x02, 0x09, 0x00, 0x00, 0x02, 0x02, 0x01, 0x00, 0x02, 0x05, 0x05, 0x00, 0x03, 0x07, 0x01, 0x01
        /*0010*/ 	.byte	0x02, 0x03, 0x00, 0x00, 0x02, 0x06, 0x01, 0x00, 0x04, 0x0b, 0x08, 0x00, 0x01, 0x00, 0x00, 0x00
        /*0020*/ 	.byte	0x00, 0x00, 0x00, 0x00


//--------------------- .nv.info._Z12merge_kernelPiiS_iS_ --------------------------
	.section	.nv.info._Z12merge_kernelPiiS_iS_,"",@"SHT_CUDA_INFO"
	.sectionflags	@""
	.align	4


	//----- nvinfo : EIATTR_CUDA_API_VERSION
	.align		4
        /*0000*/ 	.byte	0x04, 0x37
        /*0002*/ 	.short	(.L_15 - .L_14)
.L_14:
        /*0004*/ 	.word	0x00000082


	//----- nvinfo : EIATTR_KPARAM_INFO
	.align		4
.L_15:
        /*0008*/ 	.byte	0x04, 0x17
        /*000a*/ 	.short	(.L_17 - .L_16)
.L_16:
        /*000c*/ 	.word	0x00000000
        /*0010*/ 	.short	0x0004
        /*0012*/ 	.short	0x0020
        /*0014*/ 	.byte	0x00, 0xf5, 0x21, 0x00


	//----- nvinfo : EIATTR_KPARAM_INFO
	.align		4
.L_17:
        /*0018*/ 	.byte	0x04, 0x17
        /*001a*/ 	.short	(.L_19 - .L_18)
.L_18:
        /*001c*/ 	.word	0x00000000
        /*0020*/ 	.short	0x0003
        /*0022*/ 	.short	0x0018
        /*0024*/ 	.byte	0x00, 0xf0, 0x11, 0x00


	//----- nvinfo : EIATTR_KPARAM_INFO
	.align		4
.L_19:
        /*0028*/ 	.byte	0x04, 0x17
        /*002a*/ 	.short	(.L_21 - .L_20)
.L_20:
        /*002c*/ 	.word	0x00000000
        /*0030*/ 	.short	0x0002
        /*0032*/ 	.short	0x0010
        /*0034*/ 	.byte	0x00, 0xf5, 0x21, 0x00


	//----- nvinfo : EIATTR_KPARAM_INFO
	.align		4
.L_21:
        /*0038*/ 	.byte	0x04, 0x17
        /*003a*/ 	.short	(.L_23 - .L_22)
.L_22:
        /*003c*/ 	.word	0x00000000
        /*0040*/ 	.short	0x0001
        /*0042*/ 	.short	0x0008
        /*0044*/ 	.byte	0x00, 0xf0, 0x11, 0x00


	//----- nvinfo : EIATTR_KPARAM_INFO
	.align		4
.L_23:
        /*0048*/ 	.byte	0x04, 0x17
        /*004a*/ 	.short	(.L_25 - .L_24)
.L_24:
        /*004c*/ 	.word	0x00000000
        /*0050*/ 	.short	0x0000
        /*0052*/ 	.short	0x0000
        /*0054*/ 	.byte	0x00, 0xf5, 0x21, 0x00


	//----- nvinfo : EIATTR_SPARSE_MMA_MASK
	.align		4
.L_25:
        /*0058*/ 	.byte	0x03, 0x50
        /*005a*/ 	.short	0x0000


	//----- nvinfo : EIATTR_MAXREG_COUNT
	.align		4
        /*005c*/ 	.byte	0x03, 0x1b
        /*005e*/ 	.short	0x00ff


	//----- nvinfo : EIATTR_MERCURY_ISA_VERSION
	.align		4
        /*0060*/ 	.byte	0x03, 0x5f
        /*0062*/ 	.short	0x0101


	//----- nvinfo : EIATTR_VRC_CTA_INIT_COUNT
	.align		4
        /*0064*/ 	.byte	0x02, 0x4a
	.zero		1
	.zero		1


	//----- nvinfo : EIATTR_EXIT_INSTR_OFFSETS
	.align		4
        /*0068*/ 	.byte	0x04, 0x1c
        /*006a*/ 	.short	(.L_27 - .L_26)


	//   ....[0]....
.L_26:
        /*006c*/ 	.word	0x00000090


	//   ....[1]....
        /*0070*/ 	.word	0x00000c70


	//   ....[2]....
        /*0074*/ 	.word	0x00000e90


	//   ....[3]....
        /*0078*/ 	.word	0x00001490


	//   ....[4]....
        /*007c*/ 	.word	0x00001530


	//   ....[5]....
        /*0080*/ 	.word	0x00001550


	//   ....[6]....
        /*0084*/ 	.word	0x00001760


	//   ....[7]....
        /*0088*/ 	.word	0x00001d80


	//   ....[8]....
        /*008c*/ 	.word	0x00001e20


	//----- nvinfo : EIATTR_CRS_STACK_SIZE
	.align		4
.L_27:
        /*0090*/ 	.byte	0x04, 0x1e
        /*0092*/ 	.short	(.L_29 - .L_28)
.L_28:
        /*0094*/ 	.word	0x00000000


	//----- nvinfo : EIATTR_CBANK_PARAM_SIZE
	.align		4
.L_29:
        /*0098*/ 	.byte	0x03, 0x19
        /*009a*/ 	.short	0x0028


	//----- nvinfo : EIATTR_PARAM_CBANK
	.align		4
        /*009c*/ 	.byte	0x04, 0x0a
        /*009e*/ 	.short	(.L_31 - .L_30)
	.align		4
.L_30:
        /*00a0*/ 	.word	index@(.nv.constant0._Z12merge_kernelPiiS_iS_)
        /*00a4*/ 	.short	0x0380
        /*00a6*/ 	.short	0x0028


	//----- nvinfo : EIATTR_SW_WAR
	.align		4
.L_31:
        /*00a8*/ 	.byte	0x04, 0x36
        /*00aa*/ 	.short	(.L_33 - .L_32)
.L_32:
        /*00ac*/ 	.word	0x00000008
.L_33:


//--------------------- .nv.info._Z15odd_even_kernelPii --------------------------
	.section	.nv.info._Z15odd_even_kernelPii,"",@"SHT_CUDA_INFO"
	.sectionflags	@""
	.align	4


	//----- nvinfo : EIATTR_CUDA_API_VERSION
	.align		4
        /*0000*/ 	.byte	0x04, 0x37
        /*0002*/ 	.short	(.L_35 - .L_34)
.L_34:
        /*0004*/ 	.word	0x00000082


	//----- nvinfo : EIATTR_KPARAM_INFO
	.align		4
.L_35:
        /*0008*/ 	.byte	0x04, 0x17
        /*000a*/ 	.short	(.L_37 - .L_36)
.L_36:
        /*000c*/ 	.word	0x00000000
        /*0010*/ 	.short	0x0001
        /*0012*/ 	.short	0x0008
        /*0014*/ 	.byte	0x00, 0xf0, 0x11, 0x00


	//----- nvinfo : EIATTR_KPARAM_INFO
	.align		4
.L_37:
        /*0018*/ 	.byte	0x04, 0x17
        /*001a*/ 	.short	(.L_39 - .L_38)
.L_38:
        /*001c*/ 	.word	0x00000000
        /*0020*/ 	.short	0x0000
        /*0022*/ 	.short	0x0000
        /*0024*/ 	.byte	0x00, 0xf5, 0x21, 0x00


	//----- nvinfo : EIATTR_SPARSE_MMA_MASK
	.align		4
.L_39:
        /*0028*/ 	.byte	0x03, 0x50
        /*002a*/ 	.short	0x0000


	//----- nvinfo : EIATTR_MAXREG_COUNT
	.align		4
        /*002c*/ 	.byte	0x03, 0x1b
        /*002e*/ 	.short	0x00ff


	//----- nvinfo : EIATTR_NUM_BARRIERS
	.align		4
        /*0030*/ 	.byte	0x02, 0x4c
        /*0032*/ 	.byte	0x01
	.zero		1


	//----- nvinfo : EIATTR_MERCURY_ISA_VERSION
	.align		4
        /*0034*/ 	.byte	0x03, 0x5f
        /*0036*/ 	.short	0x0101


	//----- nvinfo : EIATTR_VRC_CTA_INIT_COUNT
	.align		4
        /*0038*/ 	.byte	0x02, 0x4a
	.zero		1
	.zero		1


	//----- nvinfo : EIATTR_EXIT_INSTR_OFFSETS
	.align		4
        /*003c*/ 	.byte	0x04, 0x1c
        /*003e*/ 	.short	(.L_41 - .L_40)


	//   ....[0]....
.L_40:
        /*0040*/ 	.word	0x00000040


	//   ....[1]....
        /*0044*/ 	.word	0x000003e0


	//----- nvinfo : EIATTR_CRS_STACK_SIZE
	.align		4
.L_41:
        /*0048*/ 	.byte	0x04, 0x1e
        /*004a*/ 	.short	(.L_43 - .L_42)
.L_42:
        /*004c*/ 	.word	0x00000000


	//----- nvinfo : EIATTR_CBANK_PARAM_SIZE
	.align		4
.L_43:
        /*0050*/ 	.byte	0x03, 0x19
        /*0052*/ 	.short	0x000c


	//----- nvinfo : EIATTR_PARAM_CBANK
	.align		4
        /*0054*/ 	.byte	0x04, 0x0a
        /*0056*/ 	.short	(.L_45 - .L_44)
	.align		4
.L_44:
        /*0058*/ 	.word	index@(.nv.constant0._Z15odd_even_kernelPii)
        /*005c*/ 	.short	0x0380
        /*005e*/ 	.short	0x000c


	//----- nvinfo : EIATTR_SW_WAR
	.align		4
.L_45:
        /*0060*/ 	.byte	0x04, 0x36
        /*0062*/ 	.short	(.L_47 - .L_46)
.L_46:
        /*0064*/ 	.word	0x00000008
.L_47:


//--------------------- .nv.callgraph             --------------------------
	.section	.nv.callgraph,"",@"SHT_CUDA_CALLGRAPH"
	.align	4
	.sectionentsize	8
	.align		4
        /*0000*/ 	.word	0x00000000
	.align		4
        /*0004*/ 	.word	0xffffffff
	.align		4
        /*0008*/ 	.word	0x00000000
	.align		4
        /*000c*/ 	.word	0xfffffffe
	.align		4
        /*0010*/ 	.word	0x00000000
	.align		4
        /*0014*/ 	.word	0xfffffffd
	.align		4
        /*0018*/ 	.word	0x00000000
	.align		4
        /*001c*/ 	.word	0xfffffffc


//--------------------- .text._Z12merge_kernelPiiS_iS_ --------------------------
	.section	.text._Z12merge_kernelPiiS_iS_,"ax",@progbits
	.align	128
        .global         _Z12merge_kernelPiiS_iS_
        .type           _Z12merge_kernelPiiS_iS_,@function
        .size           _Z12merge_kernelPiiS_iS_,(.L_x_46 - _Z12merge_kernelPiiS_iS_)
        .other          _Z12merge_kernelPiiS_iS_,@"STO_CUDA_ENTRY STV_DEFAULT"
_Z12merge_kernelPiiS_iS_:
.text._Z12merge_kernelPiiS_iS_:
[----:B------:R-:W-:Y:S01]  /*0000*/  LDC R1, c[0x0][0x37c] ;  /* 0x0000df00ff017b82 */ /* 0x000fe20000000800 */
[----:B------:R-:W0:Y:S01]  /*0010*/  S2R R0, SR_TID.X ;  /* 0x0000000000007919 */ /* 0x000e220000002100 */
[----:B------:R-:W1:Y:S01]  /*0020*/  LDCU UR4, c[0x0][0x398] ;  /* 0x00007300ff0477ac */ /* 0x000e620008000800 */
[----:B------:R-:W0:Y:S01]  /*0030*/  S2R R3, SR_CTAID.X ;  /* 0x0000000000037919 */ /* 0x000e220000002500 */
[----:B------:R-:W1:Y:S01]  /*0040*/  LDCU UR6, c[0x0][0x388] ;  /* 0x00007100ff0677ac */ /* 0x000e620008000800 */
[----:B------:R-:W0:Y:S01]  /*0050*/  LDCU UR5, c[0x0][0x360] ;  /* 0x00006c00ff0577ac */ /* 0x000e220008000800 */
[----:B-1----:R-:W-:Y:S01]  /*0060*/  UIADD3 UR4, UPT, UPT, UR4, UR6, URZ ;  /* 0x0000000604047290 */ /* 0x002fe2000fffe0ff */
[----:B0-----:R-:W-:-:S05]  /*0070*/  IMAD R0, R3, UR5, R0 ;  /* 0x0000000503007c24 */ /* 0x001fca000f8e0200 */
[----:B------:R-:W-:-:S13]  /*0080*/  ISETP.GE.AND P0, PT, R0, UR4, PT ;  /* 0x0000000400007c0c */ /* 0x000fda000bf06270 */
[----:B------:R-:W-:Y:S05]  /*0090*/  @P0 EXIT ;  /* 0x000000000000094d */ /* 0x000fea0003800000 */
[----:B------:R-:W0:Y:S01]  /*00a0*/  LDCU UR6, c[0x0][0x370] ;  /* 0x00006e00ff0677ac */ /* 0x000e220008000800 */
[----:B------:R-:W-:Y:S01]  /*00b0*/  IMAD.MOV.U32 R2, RZ, RZ, 0x1 ;  /* 0x00000001ff027424 */ /* 0x000fe200078e00ff */
[----:B0-----:R-:W-:-:S09]  /*00c0*/  UIMAD UR5, UR5, UR6, URZ ;  /* 0x00000006050572a4 */ /* 0x001fd2000f8e02ff */
[----:B------:R-:W0:Y:S08]  /*00d0*/  I2F.F64.U32 R4, UR5 ;  /* 0x0000000500047d12 */ /* 0x000e300008201800 */
[----:B0-----:R-:W0:Y:S02]  /*00e0*/  MUFU.RCP64H R3, R5 ;  /* 0x0000000500037308 */ /* 0x001e240000001800 */
[----:B0-----:R-:W-:-:S08]  /*00f0*/  DFMA R6, -R4, R2, 1 ;  /* 0x3ff000000406742b */ /* 0x001fd00000000102 */
[----:B------:R-:W-:-:S08]  /*0100*/  DFMA R6, R6, R6, R6 ;  /* 0x000000060606722b */ /* 0x000fd00000000006 */
[----:B------:R-:W-:Y:S02]  /*0110*/  DFMA R2, R2, R6, R2 ;  /* 0x000000060202722b */ /* 0x000fe40000000002 */
[----:B------:R-:W0:Y:S06]  /*0120*/  I2F.F64 R6, UR4 ;  /* 0x0000000400067d12 */ /* 0x000e2c0008201c00 */
[----:B------:R-:W-:-:S08]  /*0130*/  DFMA R8, -R4, R2, 1 ;  /* 0x3ff000000408742b */ /* 0x000fd00000000102 */
[----:B------:R-:W-:Y:S01]  /*0140*/  DFMA R2, R2, R8, R2 ;  /* 0x000000080202722b */ /* 0x000fe20000000002 */
[----:B0-----:R-:W-:-:S07]  /*0150*/  FSETP.GEU.AND P1, PT, |R7|, 6.5827683646048100446e-37, PT ;  /* 0x036000000700780b */ /* 0x001fce0003f2e200 */
[----:B------:R-:W-:-:S08]  /*0160*/  DMUL R8, R6, R2 ;  /* 0x0000000206087228 */ /* 0x000fd00000000000 */
[----:B------:R-:W-:-:S08]  /*0170*/  DFMA R10, -R4, R8, R6 ;  /* 0x00000008040a722b */ /* 0x000fd00000000106 */
[----:B------:R-:W-:-:S10]  /*0180*/  DFMA R2, R2, R10, R8 ;  /* 0x0000000a0202722b */ /* 0x000fd40000000008 */
[----:B------:R-:W-:-:S05]  /*0190*/  FFMA R8, RZ, R5, R3 ;  /* 0x00000005ff087223 */ /* 0x000fca0000000003 */
[----:B------:R-:W-:-:S13]  /*01a0*/  FSETP.GT.AND P0, PT, |R8|, 1.469367938527859385e-39, PT ;  /* 0x001000000800780b */ /* 0x000fda0003f04200 */
[----:B------:R-:W-:Y:S05]  /*01b0*/  @P0 BRA P1, `(.L_x_0) ;  /* 0x0000000000080947 */ /* 0x000fea0000800000 */
[----:B------:R-:W-:-:S07]  /*01c0*/  MOV R10, 0x1e0 ;  /* 0x000001e0000a7802 */ /* 0x000fce0000000f00 */
[----:B------:R-:W-:Y:S05]  /*01d0*/  CALL.REL.NOINC `($__internal_0_$__cuda_sm20_div_rn_f64_full) ;  /* 0x0000001c00147944 */ /* 0x000fea0003c00000 */
.L_x_0:
[----:B------:R-:W0:Y:S01]  /*01e0*/  F2I.F64.TRUNC R10, R2 ;  /* 0x00000002000a7311 */ /* 0x000e22000030d100 */
[----:B------:R-:W1:Y:S01]  /*01f0*/  LDCU UR8, c[0x0][0x398] ;  /* 0x00007300ff0877ac */ /* 0x000e620008000800 */
[----:B------:R-:W2:Y:S01]  /*0200*/  LDC.64 R6, c[0x0][0x380] ;  /* 0x0000e000ff067b82 */ /* 0x000ea20000000a00 */
[----:B------:R-:W-:Y:S01]  /*0210*/  BSSY.RECONVERGENT B1, `(.L_x_1) ;  /* 0x000003f000017945 */ /* 0x000fe20003800200 */
[----:B------:R-:W3:Y:S01]  /*0220*/  LDCU UR5, c[0x0][0x388] ;  /* 0x00007100ff0577ac */ /* 0x000ee20008000800 */
[----:B------:R-:W4:Y:S05]  /*0230*/  LDCU.64 UR6, c[0x0][0x358] ;  /* 0x00006b00ff0677ac */ /* 0x000f2a0008000a00 */
[----:B------:R-:W2:Y:S01]  /*0240*/  LDC.64 R8, c[0x0][0x390] ;  /* 0x0000e400ff087b82 */ /* 0x000ea20000000a00 */
[----:B------:R-:W1:Y:S01]  /*0250*/  LDCU UR9, c[0x0][0x388] ;  /* 0x00007100ff0977ac */ /* 0x000e620008000800 */
[----:B0-----:R-:W0:Y:S02]  /*0260*/  I2F.F64 R4, R10 ;  /* 0x0000000a00047312 */ /* 0x001e240000201c00 */
[----:B0-----:R-:W-:-:S04]  /*0270*/  DSETP.NEU.AND P0, PT, R2, R4, PT ;  /* 0x000000040200722a */ /* 0x001fc80003f0d000 */
[----:B------:R-:W0:Y:S01]  /*0280*/  LDC R4, c[0x0][0x398] ;  /* 0x0000e600ff047b82 */ /* 0x000e220000000800 */
[----:B------:R-:W-:-:S09]  /*0290*/  VIADD R5, R10, 0x1 ;  /* 0x000000010a057836 */ /* 0x000fd20000000000 */
[----:B------:R-:W-:-:S04]  /*02a0*/  @!P0 IMAD.MOV R5, RZ, RZ, R10 ;  /* 0x000000ffff058224 */ /* 0x000fc800078e020a */
[----:B------:R-:W-:-:S04]  /*02b0*/  IMAD R3, R0, R5, RZ ;  /* 0x0000000500037224 */ /* 0x000fc800078e02ff */
[C---:B-1----:R-:W-:Y:S01]  /*02c0*/  VIADD R11, R3.reuse, -UR8 ;  /* 0x80000008030b7c36 */ /* 0x042fe20008000000 */
[C---:B---3--:R-:W-:Y:S01]  /*02d0*/  VIMNMX R0, PT, PT, R3.reuse, UR5, PT ;  /* 0x0000000503007c48 */ /* 0x048fe2000bfe0100 */
[C---:B------:R-:W-:Y:S01]  /*02e0*/  VIADD R2, R3.reuse, -UR5 ;  /* 0x8000000503027c36 */ /* 0x040fe20008000000 */
[C---:B------:R-:W-:Y:S02]  /*02f0*/  ISETP.GE.AND P0, PT, R3.reuse, UR8, PT ;  /* 0x0000000803007c0c */ /* 0x040fe4000bf06270 */
[C---:B------:R-:W-:Y:S01]  /*0300*/  ISETP.GE.AND P1, PT, R3.reuse, UR5, PT ;  /* 0x0000000503007c0c */ /* 0x040fe2000bf26270 */
[C---:B------:R-:W-:Y:S01]  /*0310*/  IMAD.IADD R21, R3.reuse, 0x1, -R0 ;  /* 0x0000000103157824 */ /* 0x040fe200078e0a00 */
[----:B------:R-:W-:Y:S02]  /*0320*/  VIADDMNMX R5, R3, R5, UR4, PT ;  /* 0x0000000403057e46 */ /* 0x000fe4000b800105 */
[----:B------:R-:W-:Y:S02]  /*0330*/  SEL R11, R11, RZ, P0 ;  /* 0x000000ff0b0b7207 */ /* 0x000fe40000000000 */
[----:B--2-4-:R-:W-:-:S07]  /*0340*/  SEL R2, R2, RZ, P1 ;  /* 0x000000ff02027207 */ /* 0x014fce0000800000 */
.L_x_6:
[----:B0-----:R-:W-:Y:S01]  /*0350*/  ISETP.GE.AND P0, PT, R21, R4, PT ;  /* 0x000000041500720c */ /* 0x001fe20003f06270 */
[----:B------:R-:W-:Y:S04]  /*0360*/  BSSY.RECONVERGENT B2, `(.L_x_2) ;  /* 0x0000028000027945 */ /* 0x000fe80003800200 */
[----:B------:R-:W-:Y:S01]  /*0370*/  BSSY.RELIABLE B0, `(.L_x_3) ;  /* 0x0000018000007945 */ /* 0x000fe20003800100 */
[----:B------:R-:W-:Y:S01]  /*0380*/  MOV R13, R0 ;  /* 0x00000000000d7202 */ /* 0x000fe20000000f00 */
[----:B------:R-:W-:Y:S01]  /*0390*/  IMAD.MOV.U32 R15, RZ, RZ, R21 ;  /* 0x000000ffff0f7224 */ /* 0x000fe200078e0015 */
[----:B------:R-:W-:-:S13]  /*03a0*/  ISETP.LT.OR P0, PT, R0, 0x1, P0 ;  /* 0x000000010000780c */ /* 0x000fda0000701670 */
[----:B------:R-:W-:Y:S05]  /*03b0*/  @P0 BRA `(.L_x_4) ;  /* 0x0000000000380947 */ /* 0x000fea0003800000 */
[----:B------:R-:W-:Y:S02]  /*03c0*/  VIADD R17, R0, 0xffffffff ;  /* 0xffffffff00117836 */ /* 0x000fe40000000000 */
[----:B------:R-:W-:-:S04]  /*03d0*/  IMAD.WIDE R18, R21, 0x4, R8 ;  /* 0x0000000415127825 */ /* 0x000fc800078e0208 */
[----:B------:R-:W-:Y:S02]  /*03e0*/  IMAD.WIDE.U32 R16, R17, 0x4, R6 ;  /* 0x0000000411107825 */ /* 0x000fe400078e0006 */
[----:B------:R-:W2:Y:S04]  /*03f0*/  LDG.E R19, desc[UR6][R18.64] ;  /* 0x0000000612137981 */ /* 0x000ea8000c1e1900 */
[----:B------:R-:W2:Y:S02]  /*0400*/  LDG.E R16, desc[UR6][R16.64] ;  /* 0x0000000610107981 */ /* 0x000ea4000c1e1900 */
[----:B--2---:R-:W-:-:S13]  /*0410*/  ISETP.GT.AND P1, PT, R16, R19, PT ;  /* 0x000000131000720c */ /* 0x004fda0003f24270 */
[----:B------:R-:W-:Y:S01]  /*0420*/  @P1 IADD3 R10, PT, PT, R0, 0x1, -R11 ;  /* 0x00000001000a1810 */ /* 0x000fe20007ffe80b */
[----:B------:R-:W-:Y:S05]  /*0430*/  @P1 BREAK.RELIABLE B0 ;  /* 0x0000000000001942 */ /* 0x000fea0003800100 */
[----:B------:R-:W-:Y:S01]  /*0440*/  @P1 SHF.R.S32.HI R10, RZ, 0x1, R10 ;  /* 0x00000001ff0a1819 */ /* 0x000fe2000001140a */
[----:B------:R-:W-:Y:S01]  /*0450*/  @P1 IMAD.MOV.U32 R2, RZ, RZ, R15 ;  /* 0x000000ffff021224 */ /* 0x000fe200078e000f */
[----:B------:R-:W-:-:S03]  /*0460*/  @P1 PLOP3.LUT P0, PT, PT, PT, PT, 0x8, 0x80 ;  /* 0x000000000080181c */ /* 0x000fc60003f0e170 */
[--C-:B------:R-:W-:Y:S02]  /*0470*/  @P1 IMAD.IADD R21, R21, 0x1, R10.reuse ;  /* 0x0000000115151824 */ /* 0x100fe400078e020a */
[----:B------:R-:W-:Y:S01]  /*0480*/  @P1 IMAD.IADD R0, R0, 0x1, -R10 ;  /* 0x0000000100001824 */ /* 0x000fe200078e0a0a */
[----:B------:R-:W-:Y:S07]  /*0490*/  @P1 BRA `(.L_x_5) ;  /* 0x0000000000501947 */ /* 0x000fee0003800000 */
.L_x_4:
[----:B------:R-:W-:Y:S02]  /*04a0*/  ISETP.GE.AND P1, PT, R0, UR9, PT ;  /* 0x0000000900007c0c */ /* 0x000fe4000bf26270 */
[----:B------:R-:W-:Y:S02]  /*04b0*/  PLOP3.LUT P0, PT, PT, PT, PT, 0x80, 0x8 ;  /* 0x000000000008781c */ /* 0x000fe40003f0f070 */
[----:B------:R-:W-:-:S13]  /*04c0*/  ISETP.LT.OR P1, PT, R21, 0x1, P1 ;  /* 0x000000011500780c */ /* 0x000fda0000f21670 */
[----:B------:R-:W-:Y:S05]  /*04d0*/  @P1 BREAK.RELIABLE B0 ;  /* 0x0000000000001942 */ /* 0x000fea0003800100 */
[----:B------:R-:W-:Y:S05]  /*04e0*/  @P1 BRA `(.L_x_5) ;  /* 0x00000000003c1947 */ /* 0x000fea0003800000 */
[----:B------:R-:W-:Y:S05]  /*04f0*/  BSYNC.RELIABLE B0 ;  /* 0x0000000000007941 */ /* 0x000fea0003800100 */
.L_x_3:
[----:B------:R-:W-:Y:S02]  /*0500*/  VIADD R17, R15, 0xffffffff ;  /* 0xffffffff0f117836 */ /* 0x000fe40000000000 */
[----:B------:R-:W-:-:S04]  /*0510*/  IMAD.WIDE R18, R13, 0x4, R6 ;  /* 0x000000040d127825 */ /* 0x000fc800078e0206 */
[----:B------:R-:W-:Y:S02]  /*0520*/  IMAD.WIDE.U32 R16, R17, 0x4, R8 ;  /* 0x0000000411107825 */ /* 0x000fe400078e0008 */
[----:B------:R-:W2:Y:S04]  /*0530*/  LDG.E R19, desc[UR6][R18.64] ;  /* 0x0000000612137981 */ /* 0x000ea8000c1e1900 */
[----:B------:R-:W2:Y:S01]  /*0540*/  LDG.E R16, desc[UR6][R16.64] ;  /* 0x0000000610107981 */ /* 0x000ea2000c1e1900 */
[----:B------:R-:W-:Y:S01]  /*0550*/  MOV R0, R13 ;  /* 0x0000000d00007202 */ /* 0x000fe20000000f00 */
[----:B------:R-:W-:Y:S01]  /*0560*/  IMAD.MOV.U32 R21, RZ, RZ, R15 ;  /* 0x000000ffff157224 */ /* 0x000fe200078e000f */
[----:B--2---:R-:W-:-:S13]  /*0570*/  ISETP.GE.AND P1, PT, R16, R19, PT ;  /* 0x000000131000720c */ /* 0x004fda0003f26270 */
[----:B------:R-:W-:Y:S01]  /*0580*/  @P1 IADD3 R10, PT, PT, R15, 0x1, -R2 ;  /* 0x000000010f0a1810 */ /* 0x000fe20007ffe802 */
[----:B------:R-:W-:Y:S01]  /*0590*/  @P1 IMAD.MOV.U32 R11, RZ, RZ, R13 ;  /* 0x000000ffff0b1224 */ /* 0x000fe200078e000d */
[----:B------:R-:W-:Y:S02]  /*05a0*/  @P1 PLOP3.LUT P0, PT, PT, PT, PT, 0x8, 0x80 ;  /* 0x000000000080181c */ /* 0x000fe40003f0e170 */
[----:B------:R-:W-:-:S05]  /*05b0*/  @P1 SHF.R.S32.HI R10, RZ, 0x1, R10 ;  /* 0x00000001ff0a1819 */ /* 0x000fca000001140a */
[--C-:B------:R-:W-:Y:S02]  /*05c0*/  @P1 IMAD.IADD R0, R13, 0x1, R10.reuse ;  /* 0x000000010d001824 */ /* 0x100fe400078e020a */
[----:B------:R-:W-:-:S07]  /*05d0*/  @P1 IMAD.IADD R21, R15, 0x1, -R10 ;  /* 0x000000010f151824 */ /* 0x000fce00078e0a0a */
.L_x_5:
[----:B------:R-:W-:Y:S05]  /*05e0*/  BSYNC.RECONVERGENT B2 ;  /* 0x0000000000027941 */ /* 0x000fea0003800200 */
.L_x_2:
[----:B------:R-:W-:Y:S05]  /*05f0*/  @!P0 BRA `(.L_x_6) ;  /* 0xfffffffc00548947 */ /* 0x000fea000383ffff */
[----:B------:R-:W-:Y:S05]  /*0600*/  BSYNC.RECONVERGENT B1 ;  /* 0x0000000000017941 */ /* 0x000fea0003800200 */
.L_x_1:
[----:B------:R-:W-:Y:S05]  /*0610*/  WARPSYNC.ALL ;  /* 0x0000000000007948 */ /* 0x000fea0003800000 */
[----:B------:R-:W0:Y:S01]  /*0620*/  LDCU UR4, c[0x0][0x388] ;  /* 0x00007100ff0477ac */ /* 0x000e220008000800 */
[----:B------:R-:W1:Y:S01]  /*0630*/  LDC.64 R6, c[0x0][0x380] ;  /* 0x0000e000ff067b82 */ /* 0x000e620000000a00 */
[C---:B------:R-:W-:Y:S01]  /*0640*/  ISETP.GE.AND P0, PT, R5.reuse, R4, PT ;  /* 0x000000040500720c */ /* 0x040fe20003f06270 */
[C---:B------:R-:W-:Y:S01]  /*0650*/  IMAD.IADD R4, R5.reuse, 0x1, -R4 ;  /* 0x0000000105047824 */ /* 0x040fe200078e0a04 */
[----:B------:R-:W-:Y:S01]  /*0660*/  BSSY.RECONVERGENT B2, `(.L_x_7) ;  /* 0x0000035000027945 */ /* 0x000fe20003800200 */
[----:B------:R-:W2:Y:S03]  /*0670*/  LDCU UR8, c[0x0][0x388] ;  /* 0x00007100ff0877ac */ /* 0x000ea60008000800 */
[----:B------:R-:W-:Y:S01]  /*0680*/  SEL R11, R4, RZ, P0 ;  /* 0x000000ff040b7207 */ /* 0x000fe20000000000 */
[----:B------:R-:W3:Y:S01]  /*0690*/  LDC.64 R8, c[0x0][0x390] ;  /* 0x0000e400ff087b82 */ /* 0x000ee20000000a00 */
[----:B------:R-:W4:Y:S01]  /*06a0*/  LDCU UR5, c[0x0][0x398] ;  /* 0x00007300ff0577ac */ /* 0x000f220008000800 */
[C---:B0-----:R-:W-:Y:S01]  /*06b0*/  VIADD R10, R5.reuse, -UR4 ;  /* 0x80000004050a7c36 */ /* 0x041fe20008000000 */
[----:B------:R-:W-:-:S02]  /*06c0*/  ISETP.GE.AND P1, PT, R5, UR4, PT ;  /* 0x0000000405007c0c */ /* 0x000fc4000bf26270 */
[C---:B------:R-:W-:Y:S02]  /*06d0*/  VIMNMX R2, PT, PT, R5.reuse, UR4, PT ;  /* 0x0000000405027c48 */ /* 0x040fe4000bfe0100 */
[----:B------:R-:W-:Y:S02]  /*06e0*/  SEL R4, R10, RZ, P1 ;  /* 0x000000ff0a047207 */ /* 0x000fe40000800000 */
[----:B--2---:R-:W-:-:S07]  /*06f0*/  IADD3 R21, PT, PT, R5, -R2, RZ ;  /* 0x8000000205157210 */ /* 0x004fce0007ffe0ff */
.L_x_12:
[----:B----4-:R-:W-:Y:S01]  /*0700*/  ISETP.GE.AND P0, PT, R21, UR5, PT ;  /* 0x0000000515007c0c */ /* 0x010fe2000bf06270 */
[----:B------:R-:W-:Y:S04]  /*0710*/  BSSY.RECONVERGENT B3, `(.L_x_8) ;  /* 0x0000028000037945 */ /* 0x000fe80003800200 */
[----:B------:R-:W-:Y:S01]  /*0720*/  BSSY.RELIABLE B1, `(.L_x_9) ;  /* 0x0000018000017945 */ /* 0x000fe20003800100 */
[----:B------:R-:W-:Y:S01]  /*0730*/  IMAD.MOV.U32 R13, RZ, RZ, R2 ;  /* 0x000000ffff0d7224 */ /* 0x000fe200078e0002 */
[----:B------:R-:W-:Y:S01]  /*0740*/  ISETP.LT.OR P0, PT, R2, 0x1, P0 ;  /* 0x000000010200780c */ /* 0x000fe20000701670 */
[----:B------:R-:W-:-:S12]  /*0750*/  IMAD.MOV.U32 R15, RZ, RZ, R21 ;  /* 0x000000ffff0f7224 */ /* 0x000fd800078e0015 */
[----:B------:R-:W-:Y:S05]  /*0760*/  @P0 BRA `(.L_x_10) ;  /* 0x0000000000380947 */ /* 0x000fea0003800000 */
[----:B------:R-:W-:Y:S02]  /*0770*/  VIADD R17, R2, 0xffffffff ;  /* 0xffffffff02117836 */ /* 0x000fe40000000000 */
[----:B---3--:R-:W-:-:S04]  /*0780*/  IMAD.WIDE R18, R21, 0x4, R8 ;  /* 0x0000000415127825 */ /* 0x008fc800078e0208 */
[----:B-1----:R-:W-:Y:S02]  /*0790*/  IMAD.WIDE.U32 R16, R17, 0x4, R6 ;  /* 0x0000000411107825 */ /* 0x002fe400078e0006 */
        /* <DEDUP_REMOVED lines=11> */
.L_x_10:
[----:B------:R-:W-:Y:S02]  /*0850*/  ISETP.GE.AND P1, PT, R2, UR8, PT ;  /* 0x0000000802007c0c */ /* 0x000fe4000bf26270 */
[----:B------:R-:W-:Y:S02]  /*0860*/  PLOP3.LUT P0, PT, PT, PT, PT, 0x80, 0x8 ;  /* 0x000000000008781c */ /* 0x000fe40003f0f070 */
[----:B------:R-:W-:-:S13]  /*0870*/  ISETP.LT.OR P1, PT, R21, 0x1, P1 ;  /* 0x000000011500780c */ /* 0x000fda0000f21670 */
[----:B------:R-:W-:Y:S05]  /*0880*/  @P1 BREAK.RELIABLE B1 ;  /* 0x0000000000011942 */ /* 0x000fea0003800100 */
[----:B------:R-:W-:Y:S05]  /*0890*/  @P1 BRA `(.L_x_11) ;  /* 0x00000000003c1947 */ /* 0x000fea0003800000 */
[----:B------:R-:W-:Y:S05]  /*08a0*/  BSYNC.RELIABLE B1 ;  /* 0x0000000000017941 */ /* 0x000fea0003800100 */
.L_x_9:
[----:B------:R-:W-:Y:S01]  /*08b0*/  IADD3 R17, PT, PT, R15, -0x1, RZ ;  /* 0xffffffff0f117810 */ /* 0x000fe20007ffe0ff */
[----:B-1----:R-:W-:-:S04]  /*08c0*/  IMAD.WIDE R18, R13, 0x4, R6 ;  /* 0x000000040d127825 */ /* 0x002fc800078e0206 */
[----:B---3--:R-:W-:Y:S02]  /*08d0*/  IMAD.WIDE.U32 R16, R17, 0x4, R8 ;  /* 0x0000000411107825 */ /* 0x008fe400078e0008 */
[----:B------:R-:W2:Y:S04]  /*08e0*/  LDG.E R19, desc[UR6][R18.64] ;  /* 0x0000000612137981 */ /* 0x000ea8000c1e1900 */
[----:B------:R-:W2:Y:S01]  /*08f0*/  LDG.E R16, desc[UR6][R16.64] ;  /* 0x0000000610107981 */ /* 0x000ea2000c1e1900 */
[----:B------:R-:W-:Y:S02]  /*0900*/  IMAD.MOV.U32 R2, RZ, RZ, R13 ;  /* 0x000000ffff027224 */ /* 0x000fe400078e000d */
        /* <DEDUP_REMOVED lines=8> */
.L_x_11:
[----:B------:R-:W-:Y:S05]  /*0990*/  BSYNC.RECONVERGENT B3 ;  /* 0x0000000000037941 */ /* 0x000fea0003800200 */
.L_x_8:
[----:B------:R-:W-:Y:S05]  /*09a0*/  @!P0 BRA `(.L_x_12) ;  /* 0xfffffffc00548947 */ /* 0x000fea000383ffff */
[----:B------:R-:W-:Y:S05]  /*09b0*/  BSYNC.RECONVERGENT B2 ;  /* 0x0000000000027941 */ /* 0x000fea0003800200 */
.L_x_7:
[----:B------:R-:W-:Y:S05]  /*09c0*/  WARPSYNC.ALL ;  /* 0x0000000000007948 */ /* 0x000fea0003800000 */
[----:B------:R-:W-:Y:S01]  /*09d0*/  IMAD.IADD R19, R3, 0x1, -R0 ;  /* 0x0000000103137824 */ /* 0x000fe200078e0a00 */
[----:B------:R-:W-:Y:S01]  /*09e0*/  IADD3 R13, PT, PT, -R0, R2, RZ ;  /* 0x00000002000d7210 */ /* 0x000fe20007ffe1ff */
[----:B------:R-:W-:Y:S01]  /*09f0*/  BSSY.RECONVERGENT B2, `(.L_x_13) ;  /* 0x0000024000027945 */ /* 0x000fe20003800200 */
[----:B------:R-:W-:Y:S02]  /*0a00*/  IMAD.MOV.U32 R12, RZ, RZ, RZ ;  /* 0x000000ffff0c7224 */ /* 0x000fe400078e00ff */
[----:B------:R-:W-:Y:S01]  /*0a10*/  IADD3 R4, PT, PT, R5, -R19, -R2 ;  /* 0x8000001305047210 */ /* 0x000fe20007ffe802 */
[----:B------:R-:W-:-:S02]  /*0a20*/  IMAD.MOV.U32 R17, RZ, RZ, RZ ;  /* 0x000000ffff117224 */ /* 0x000fc400078e00ff */
[----:B------:R-:W-:Y:S01]  /*0a30*/  IMAD.MOV.U32 R15, RZ, RZ, RZ ;  /* 0x000000ffff0f7224 */ /* 0x000fe200078e00ff */
[----:B-1----:R-:W-:-:S04]  /*0a40*/  VIMNMX R6, PT, PT, R13, R4, PT ;  /* 0x000000040d067248 */ /* 0x002fc80003fe0100 */
[----:B------:R-:W-:-:S13]  /*0a50*/  ISETP.GE.AND P0, PT, R6, 0x1, PT ;  /* 0x000000010600780c */ /* 0x000fda0003f06270 */
[----:B------:R-:W-:Y:S05]  /*0a60*/  @!P0 BRA `(.L_x_14) ;  /* 0x0000000000708947 */ /* 0x000fea0003800000 */
[----:B------:R-:W0:Y:S01]  /*0a70*/  LDC.64 R6, c[0x0][0x390] ;  /* 0x0000e400ff067b82 */ /* 0x000e220000000a00 */
[----:B------:R-:W-:Y:S02]  /*0a80*/  HFMA2 R12, -RZ, RZ, 0, 0 ;  /* 0x00000000ff0c7431 */ /* 0x000fe400000001ff */
[----:B------:R-:W-:Y:S02]  /*0a90*/  IMAD.MOV.U32 R15, RZ, RZ, RZ ;  /* 0x000000ffff0f7224 */ /* 0x000fe400078e00ff */
[----:B------:R-:W-:-:S03]  /*0aa0*/  IMAD.MOV.U32 R17, RZ, RZ, RZ ;  /* 0x000000ffff117224 */ /* 0x000fc600078e00ff */
[----:B---3--:R-:W1:Y:S08]  /*0ab0*/  LDC.64 R8, c[0x0][0x3a0] ;  /* 0x0000e800ff087b82 */ /* 0x008e700000000a00 */
[----:B------:R-:W2:Y:S01]  /*0ac0*/  LDC.64 R10, c[0x0][0x380] ;  /* 0x0000e000ff0a7b82 */ /* 0x000ea20000000a00 */
[----:B0-----:R-:W-:-:S04]  /*0ad0*/  IMAD.WIDE R6, R19, 0x4, R6 ;  /* 0x0000000413067825 */ /* 0x001fc800078e0206 */
[----:B-1----:R-:W-:-:S04]  /*0ae0*/  IMAD.WIDE R8, R3, 0x4, R8 ;  /* 0x0000000403087825 */ /* 0x002fc800078e0208 */
[----:B--2---:R-:W-:-:S07]  /*0af0*/  IMAD.WIDE R10, R0, 0x4, R10 ;  /* 0x00000004000a7825 */ /* 0x004fce00078e020a */
.L_x_15:
[----:B------:R-:W-:-:S04]  /*0b00*/  IMAD.WIDE.U32 R20, R12, 0x4, R10 ;  /* 0x000000040c147825 */ /* 0x000fc800078e000a */
[----:B------:R-:W-:Y:S02]  /*0b10*/  IMAD.WIDE.U32 R18, R17, 0x4, R6 ;  /* 0x0000000411127825 */ /* 0x000fe400078e0006 */
[----:B------:R-:W2:Y:S04]  /*0b20*/  LDG.E R20, desc[UR6][R20.64] ;  /* 0x0000000614147981 */ /* 0x000ea8000c1e1900 */
[----:B------:R-:W2:Y:S01]  /*0b30*/  LDG.E R19, desc[UR6][R18.64] ;  /* 0x0000000612137981 */ /* 0x000ea2000c1e1900 */
[----:B------:R-:W-:-:S04]  /*0b40*/  IMAD.WIDE.U32 R22, R15, 0x4, R8 ;  /* 0x000000040f167825 */ /* 0x000fc800078e0008 */
[----:B------:R-:W-:Y:S02]  /*0b50*/  VIADD R14, R12, 0x1 ;  /* 0x000000010c0e7836 */ /* 0x000fe40000000000 */
[----:B------:R-:W-:Y:S02]  /*0b60*/  VIADD R25, R17, 0x1 ;  /* 0x0000000111197836 */ /* 0x000fe40000000000 */
[----:B------:R-:W-:Y:S01]  /*0b70*/  VIADD R15, R15, 0x1 ;  /* 0x000000010f0f7836 */ /* 0x000fe20000000000 */
[CC--:B--2---:R-:W-:Y:S02]  /*0b80*/  ISETP.GT.AND P0, PT, R20.reuse, R19.reuse, PT ;  /* 0x000000131400720c */ /* 0x0c4fe40003f04270 */
[CC--:B------:R-:W-:Y:S02]  /*0b90*/  ISETP.GT.AND P1, PT, R20.reuse, R19.reuse, PT ;  /* 0x000000131400720c */ /* 0x0c0fe40003f24270 */
[----:B------:R-:W-:-:S05]  /*0ba0*/  VIMNMX R27, PT, PT, R20, R19, PT ;  /* 0x00000013141b7248 */ /* 0x000fca0003fe0100 */
[----:B------:R0:W-:Y:S04]  /*0bb0*/  STG.E desc[UR6][R22.64], R27 ;  /* 0x0000001b16007986 */ /* 0x0001e8000c101906 */
[----:B------:R-:W-:Y:S02]  /*0bc0*/  @!P0 IMAD.MOV R25, RZ, RZ, R17 ;  /* 0x000000ffff198224 */ /* 0x000fe400078e0211 */
[----:B------:R-:W-:Y:S02]  /*0bd0*/  @P1 IMAD.MOV R14, RZ, RZ, R12 ;  /* 0x000000ffff0e1224 */ /* 0x000fe400078e020c */
[----:B------:R-:W-:Y:S01]  /*0be0*/  IMAD.MOV.U32 R17, RZ, RZ, R25 ;  /* 0x000000ffff117224 */ /* 0x000fe200078e0019 */
[----:B------:R-:W-:Y:S02]  /*0bf0*/  ISETP.GE.AND P0, PT, R25, R4, PT ;  /* 0x000000041900720c */ /* 0x000fe40003f06270 */
[----:B------:R-:W-:-:S02]  /*0c00*/  ISETP.LT.AND P1, PT, R14, R13, PT ;  /* 0x0000000d0e00720c */ /* 0x000fc40003f21270 */
[----:B------:R-:W-:-:S11]  /*0c10*/  MOV R12, R14 ;  /* 0x0000000e000c7202 */ /* 0x000fd60000000f00 */
[----:B0-----:R-:W-:Y:S05]  /*0c20*/  @!P0 BRA P1, `(.L_x_15) ;  /* 0xfffffffc00b48947 */ /* 0x001fea000083ffff */
.L_x_14:
[----:B------:R-:W-:Y:S05]  /*0c30*/  BSYNC.RECONVERGENT B2 ;  /* 0x0000000000027941 */ /* 0x000fea0003800200 */
.L_x_13:
[----:B------:R-:W-:-:S13]  /*0c40*/  ISETP.NE.AND P0, PT, R12, R13, PT ;  /* 0x0000000d0c00720c */ /* 0x000fda0003f05270 */
[----:B------:R-:W-:Y:S05]  /*0c50*/  @!P0 BRA `(.L_x_16) ;  /* 0x0000000800388947 */ /* 0x000fea0003800000 */
[----:B------:R-:W-:-:S13]  /*0c60*/  ISETP.GE.AND P0, PT, R12, R13, PT ;  /* 0x0000000d0c00720c */ /* 0x000fda0003f06270 */
[----:B------:R-:W-:Y:S05]  /*0c70*/  @P0 EXIT ;  /* 0x000000000000094d */ /* 0x000fea0003800000 */
[----:B------:R-:W-:Y:S01]  /*0c80*/  IMAD.IADD R5, R0, 0x1, R12 ;  /* 0x0000000100057824 */ /* 0x000fe200078e020c */
[----:B------:R-:W-:Y:S03]  /*0c90*/  BSSY.RECONVERGENT B2, `(.L_x_17) ;  /* 0x000001f000027945 */ /* 0x000fe60003800200 */
[----:B------:R-:W-:Y:S02]  /*0ca0*/  IMAD.IADD R4, R2, 0x1, -R5 ;  /* 0x0000000102047824 */ /* 0x000fe400078e0a05 */
[----:B------:R-:W-:-:S03]  /*0cb0*/  IMAD.IADD R2, R5, 0x1, -R2 ;  /* 0x0000000105027824 */ /* 0x000fc600078e0a02 */
[----:B------:R-:W-:Y:S02]  /*0cc0*/  LOP3.LUT P1, R10, R4, 0x3, RZ, 0xc0, !PT ;  /* 0x00000003040a7812 */ /* 0x000fe4000782c0ff */
[----:B------:R-:W-:-:S11]  /*0cd0*/  ISETP.GT.U32.AND P0, PT, R2, -0x4, PT ;  /* 0xfffffffc0200780c */ /* 0x000fd60003f04070 */
[----:B------:R-:W-:Y:S05]  /*0ce0*/  @!P1 BRA `(.L_x_18) ;  /* 0x0000000000649947 */ /* 0x000fea0003800000 */
[----:B------:R-:W0:Y:S01]  /*0cf0*/  LDC.64 R6, c[0x0][0x380] ;  /* 0x0000e000ff067b82 */ /* 0x000e220000000a00 */
[----:B------:R-:W3:Y:S01]  /*0d00*/  LDCU.64 UR4, c[0x0][0x3a0] ;  /* 0x00007400ff0477ac */ /* 0x000ee20008000a00 */
[C---:B------:R-:W-:Y:S01]  /*0d10*/  IMAD.WIDE.U32 R4, R15.reuse, 0x4, RZ ;  /* 0x000000040f047825 */ /* 0x040fe200078e00ff */
[----:B------:R-:W-:-:S03]  /*0d20*/  IADD3 R15, PT, PT, R15, R10, RZ ;  /* 0x0000000a0f0f7210 */ /* 0x000fc60007ffe0ff */
[----:B------:R-:W-:Y:S02]  /*0d30*/  IMAD.MOV R2, RZ, RZ, -R10 ;  /* 0x000000ffff027224 */ /* 0x000fe400078e0a0a */
[----:B------:R-:W-:-:S03]  /*0d40*/  IMAD.WIDE R4, R3, 0x4, R4 ;  /* 0x0000000403047825 */ /* 0x000fc600078e0204 */
[----:B---3--:R-:W-:-:S04]  /*0d50*/  IADD3 R8, P1, PT, R4, UR4, RZ ;  /* 0x0000000404087c10 */ /* 0x008fc8000ff3e0ff */
[----:B------:R-:W-:Y:S01]  /*0d60*/  IADD3.X R11, PT, PT, R5, UR5, RZ, P1, !PT ;  /* 0x00000005050b7c10 */ /* 0x000fe20008ffe4ff */
[----:B0-----:R-:W-:-:S04]  /*0d70*/  IMAD.WIDE.U32 R6, R12, 0x4, R6 ;  /* 0x000000040c067825 */ /* 0x001fc800078e0006 */
[----:B------:R-:W-:Y:S02]  /*0d80*/  IMAD.IADD R12, R12, 0x1, R10 ;  /* 0x000000010c0c7824 */ /* 0x000fe400078e020a */
[----:B------:R-:W-:-:S04]  /*0d90*/  IMAD.WIDE R6, R0, 0x4, R6 ;  /* 0x0000000400067825 */ /* 0x000fc800078e0206 */
[----:B------:R-:W-:-:S07]  /*0da0*/  IMAD.MOV.U32 R9, RZ, RZ, R7 ;  /* 0x000000ffff097224 */ /* 0x000fce00078e0007 */
.L_x_19:
[----:B0-----:R-:W-:Y:S02]  /*0db0*/  IMAD.MOV.U32 R4, RZ, RZ, R6 ;  /* 0x000000ffff047224 */ /* 0x001fe400078e0006 */
[----:B------:R-:W-:-:S05]  /*0dc0*/  IMAD.MOV.U32 R5, RZ, RZ, R9 ;  /* 0x000000ffff057224 */ /* 0x000fca00078e0009 */
[----:B------:R0:W2:Y:S01]  /*0dd0*/  LDG.E R7, desc[UR6][R4.64] ;  /* 0x0000000604077981 */ /* 0x0000a2000c1e1900 */
[----:B------:R-:W-:Y:S01]  /*0de0*/  VIADD R2, R2, 0x1 ;  /* 0x0000000102027836 */ /* 0x000fe20000000000 */
[----:B------:R-:W-:-:S04]  /*0df0*/  IADD3 R6, P3, PT, R6, 0x4, RZ ;  /* 0x0000000406067810 */ /* 0x000fc80007f7e0ff */
[----:B------:R-:W-:Y:S01]  /*0e00*/  ISETP.NE.AND P1, PT, R2, RZ, PT ;  /* 0x000000ff0200720c */ /* 0x000fe20003f25270 */
[----:B------:R-:W-:Y:S02]  /*0e10*/  IMAD.X R9, RZ, RZ, R9, P3 ;  /* 0x000000ffff097224 */ /* 0x000fe400018e0609 */
[----:B0-----:R-:W-:Y:S01]  /*0e20*/  IMAD.MOV.U32 R4, RZ, RZ, R8 ;  /* 0x000000ffff047224 */ /* 0x001fe200078e0008 */
[----:B------:R-:W-:Y:S02]  /*0e30*/  MOV R5, R11 ;  /* 0x0000000b00057202 */ /* 0x000fe40000000f00 */
[----:B------:R-:W-:-:S05]  /*0e40*/  IADD3 R8, P2, PT, R8, 0x4, RZ ;  /* 0x0000000408087810 */ /* 0x000fca0007f5e0ff */
[----:B------:R-:W-:Y:S01]  /*0e50*/  IMAD.X R11, RZ, RZ, R11, P2 ;  /* 0x000000ffff0b7224 */ /* 0x000fe200010e060b */
[----:B--2---:R0:W-:Y:S01]  /*0e60*/  STG.E desc[UR6][R4.64], R7 ;  /* 0x0000000704007986 */ /* 0x0041e2000c101906 */
[----:B------:R-:W-:Y:S06]  /*0e70*/  @P1 BRA `(.L_x_19) ;  /* 0xfffffffc00cc1947 */ /* 0x000fec000383ffff */
.L_x_18:
[----:B------:R-:W-:Y:S05]  /*0e80*/  BSYNC.RECONVERGENT B2 ;  /* 0x0000000000027941 */ /* 0x000fea0003800200 */
.L_x_17:
[----:B------:R-:W-:Y:S05]  /*0e90*/  @P0 EXIT ;  /* 0x000000000000094d */ /* 0x000fea0003800000 */
[----:B0-----:R-:W0:Y:S01]  /*0ea0*/  LDC.64 R6, c[0x0][0x380] ;  /* 0x0000e000ff067b82 */ /* 0x001e220000000a00 */
[----:B------:R-:W1:Y:S01]  /*0eb0*/  LDCU.64 UR4, c[0x0][0x3a0] ;  /* 0x00007400ff0477ac */ /* 0x000e620008000a00 */
[----:B------:R-:W-:Y:S01]  /*0ec0*/  IMAD.WIDE.U32 R4, R15, 0x4, RZ ;  /* 0x000000040f047825 */ /* 0x000fe200078e00ff */
[----:B------:R-:W-:Y:S03]  /*0ed0*/  BSSY.RECONVERGENT B2, `(.L_x_20) ;  /* 0x000003c000027945 */ /* 0x000fe60003800200 */
[----:B------:R-:W-:-:S03]  /*0ee0*/  IMAD.WIDE R2, R3, 0x4, R4 ;  /* 0x0000000403027825 */ /* 0x000fc600078e0204 */
[----:B-1----:R-:W-:-:S04]  /*0ef0*/  IADD3 R2, P2, PT, R2, UR4, RZ ;  /* 0x0000000402027c10 */ /* 0x002fc8000ff5e0ff */
[----:B------:R-:W-:Y:S01]  /*0f00*/  IADD3 R2, P3, PT, R2, 0x8, RZ ;  /* 0x0000000802027810 */ /* 0x000fe20007f7e0ff */
[----:B0-----:R-:W-:-:S03]  /*0f10*/  IMAD.WIDE R6, R0, 0x4, R6 ;  /* 0x0000000400067825 */ /* 0x001fc600078e0206 */
[----:B------:R-:W-:Y:S01]  /*0f20*/  IADD3.X R3, PT, PT, RZ, UR5, R3, P3, P2 ;  /* 0x00000005ff037c10 */ /* 0x000fe20009fe4403 */
[----:B------:R-:W-:Y:S01]  /*0f30*/  IMAD.IADD R0, R13, 0x1, -R12 ;  /* 0x000000010d007824 */ /* 0x000fe200078e0a0c */
[----:B------:R-:W-:-:S04]  /*0f40*/  IADD3 R4, P0, PT, R6, 0x8, RZ ;  /* 0x0000000806047810 */ /* 0x000fc80007f1e0ff */
[----:B------:R-:W-:Y:S01]  /*0f50*/  ISETP.GT.AND P1, PT, R0, 0xc, PT ;  /* 0x0000000c0000780c */ /* 0x000fe20003f24270 */
[----:B------:R-:W-:Y:S01]  /*0f60*/  IMAD.X R5, RZ, RZ, R7, P0 ;  /* 0x000000ffff057224 */ /* 0x000fe200000e0607 */
[----:B------:R-:W-:-:S11]  /*0f70*/  PLOP3.LUT P0, PT, PT, PT, PT, 0x80, 0x8 ;  /* 0x000000000008781c */ /* 0x000fd60003f0f070 */
[----:B------:R-:W-:Y:S05]  /*0f80*/  @!P1 BRA `(.L_x_21) ;  /* 0x0000000000c09947 */ /* 0x000fea0003800000 */
[----:B------:R-:W-:Y:S02]  /*0f90*/  PLOP3.LUT P0, PT, PT, PT, PT, 0x8, 0x80 ;  /* 0x000000000080781c */ /* 0x000fe40003f0e170 */
[----:B------:R-:W-:-:S11]  /*0fa0*/  IADD3 R7, PT, PT, R13, -0xc, RZ ;  /* 0xfffffff40d077810 */ /* 0x000fd60007ffe0ff */
.L_x_22:
[----:B---3--:R-:W-:-:S05]  /*0fb0*/  IMAD.WIDE R8, R12, 0x4, R4 ;  /* 0x000000040c087825 */ /* 0x008fca00078e0204 */
[----:B------:R-:W2:Y:S04]  /*0fc0*/  LDG.E R15, desc[UR6][R8.64+-0x8] ;  /* 0xfffff806080f7981 */ /* 0x000ea8000c1e1900 */
[----:B--2---:R0:W-:Y:S04]  /*0fd0*/  STG.E desc[UR6][R2.64+-0x8], R15 ;  /* 0xfffff80f02007986 */ /* 0x0041e8000c101906 */
[----:B------:R-:W2:Y:S04]  /*0fe0*/  LDG.E R17, desc[UR6][R8.64+-0x4] ;  /* 0xfffffc0608117981 */ /* 0x000ea8000c1e1900 */
[----:B--2---:R1:W-:Y:S04]  /*0ff0*/  STG.E desc[UR6][R2.64+-0x4], R17 ;  /* 0xfffffc1102007986 */ /* 0x0043e8000c101906 */
[----:B------:R-:W2:Y:S01]  /*1000*/  LDG.E R19, desc[UR6][R8.64] ;  /* 0x0000000608137981 */ /* 0x000ea2000c1e1900 */
[----:B------:R-:W-:-:S03]  /*1010*/  VIADD R11, R12, 0x4 ;  /* 0x000000040c0b7836 */ /* 0x000fc60000000000 */
[----:B--2---:R2:W-:Y:S04]  /*1020*/  STG.E desc[UR6][R2.64], R19 ;  /* 0x0000001302007986 */ /* 0x0045e8000c101906 */
[----:B------:R-:W3:Y:S01]  /*1030*/  LDG.E R21, desc[UR6][R8.64+0x4] ;  /* 0x0000040608157981 */ /* 0x000ee2000c1e1900 */
[----:B------:R-:W-:-:S03]  /*1040*/  IMAD.WIDE R10, R11, 0x4, R4 ;  /* 0x000000040b0a7825 */ /* 0x000fc600078e0204 */
[----:B---3--:R3:W-:Y:S04]  /*1050*/  STG.E desc[UR6][R2.64+0x4], R21 ;  /* 0x0000041502007986 */ /* 0x0087e8000c101906 */
[----:B------:R-:W4:Y:S04]  /*1060*/  LDG.E R23, desc[UR6][R10.64+-0x8] ;  /* 0xfffff8060a177981 */ /* 0x000f28000c1e1900 */
[----:B----4-:R4:W-:Y:S04]  /*1070*/  STG.E desc[UR6][R2.64+0x8], R23 ;  /* 0x0000081702007986 */ /* 0x0109e8000c101906 */
[----:B0-----:R-:W5:Y:S04]  /*1080*/  LDG.E R15, desc[UR6][R10.64+-0x4] ;  /* 0xfffffc060a0f7981 */ /* 0x001f68000c1e1900 */
[----:B-----5:R0:W-:Y:S04]  /*1090*/  STG.E desc[UR6][R2.64+0xc], R15 ;  /* 0x00000c0f02007986 */ /* 0x0201e8000c101906 */
[----:B-1----:R-:W5:Y:S01]  /*10a0*/  LDG.E R17, desc[UR6][R10.64] ;  /* 0x000000060a117981 */ /* 0x002f62000c1e1900 */
[----:B------:R-:W-:-:S03]  /*10b0*/  VIADD R9, R12, 0x8 ;  /* 0x000000080c097836 */ /* 0x000fc60000000000 */
[----:B-----5:R1:W-:Y:S04]  /*10c0*/  STG.E desc[UR6][R2.64+0x10], R17 ;  /* 0x0000101102007986 */ /* 0x0203e8000c101906 */
[----:B--2---:R-:W2:Y:S01]  /*10d0*/  LDG.E R19, desc[UR6][R10.64+0x4] ;  /* 0x000004060a137981 */ /* 0x004ea2000c1e1900 */
[----:B------:R-:W-:-:S03]  /*10e0*/  IMAD.WIDE R8, R9, 0x4, R4 ;  /* 0x0000000409087825 */ /* 0x000fc600078e0204 */
[----:B--2---:R2:W-:Y:S04]  /*10f0*/  STG.E desc[UR6][R2.64+0x14], R19 ;  /* 0x0000141302007986 */ /* 0x0045e8000c101906 */
[----:B---3--:R-:W3:Y:S04]  /*1100*/  LDG.E R21, desc[UR6][R8.64+-0x8] ;  /* 0xfffff80608157981 */ /* 0x008ee8000c1e1900 */
[----:B---3--:R3:W-:Y:S04]  /*1110*/  STG.E desc[UR6][R2.64+0x18], R21 ;  /* 0x0000181502007986 */ /* 0x0087e8000c101906 */
[----:B----4-:R-:W4:Y:S04]  /*1120*/  LDG.E R23, desc[UR6][R8.64+-0x4] ;  /* 0xfffffc0608177981 */ /* 0x010f28000c1e1900 */
[----:B----4-:R4:W-:Y:S04]  /*1130*/  STG.E desc[UR6][R2.64+0x1c], R23 ;  /* 0x00001c1702007986 */ /* 0x0109e8000c101906 */
[----:B0-----:R-:W5:Y:S01]  /*1140*/  LDG.E R15, desc[UR6][R8.64] ;  /* 0x00000006080f7981 */ /* 0x001f62000c1e1900 */
[----:B------:R-:W-:-:S03]  /*1150*/  VIADD R11, R12, 0xc ;  /* 0x0000000c0c0b7836 */ /* 0x000fc60000000000 */
[----:B-----5:R0:W-:Y:S04]  /*1160*/  STG.E desc[UR6][R2.64+0x20], R15 ;  /* 0x0000200f02007986 */ /* 0x0201e8000c101906 */
[----:B-1----:R-:W5:Y:S01]  /*1170*/  LDG.E R17, desc[UR6][R8.64+0x4] ;  /* 0x0000040608117981 */ /* 0x002f62000c1e1900 */
[----:B------:R-:W-:-:S03]  /*1180*/  IMAD.WIDE R10, R11, 0x4, R4 ;  /* 0x000000040b0a7825 */ /* 0x000fc600078e0204 */
[----:B-----5:R-:W-:Y:S04]  /*1190*/  STG.E desc[UR6][R2.64+0x24], R17 ;  /* 0x0000241102007986 */ /* 0x020fe8000c101906 */
[----:B--2---:R-:W2:Y:S04]  /*11a0*/  LDG.E R19, desc[UR6][R10.64+-0x8] ;  /* 0xfffff8060a137981 */ /* 0x004ea8000c1e1900 */
[----:B--2---:R-:W-:Y:S04]  /*11b0*/  STG.E desc[UR6][R2.64+0x28], R19 ;  /* 0x0000281302007986 */ /* 0x004fe8000c101906 */
[----:B---3--:R-:W2:Y:S04]  /*11c0*/  LDG.E R21, desc[UR6][R10.64+-0x4] ;  /* 0xfffffc060a157981 */ /* 0x008ea8000c1e1900 */
[----:B--2---:R-:W-:Y:S04]  /*11d0*/  STG.E desc[UR6][R2.64+0x2c], R21 ;  /* 0x00002c1502007986 */ /* 0x004fe8000c101906 */
[----:B----4-:R-:W2:Y:S01]  /*11e0*/  LDG.E R23, desc[UR6][R10.64] ;  /* 0x000000060a177981 */ /* 0x010ea2000c1e1900 */
[----:B------:R-:W-:-:S05]  /*11f0*/  VIADD R12, R12, 0x10 ;  /* 0x000000100c0c7836 */ /* 0x000fca0000000000 */
[----:B------:R-:W-:Y:S01]  /*1200*/  ISETP.GE.AND P1, PT, R12, R7, PT ;  /* 0x000000070c00720c */ /* 0x000fe20003f26270 */
[----:B--2---:R-:W-:Y:S04]  /*1210*/  STG.E desc[UR6][R2.64+0x30], R23 ;  /* 0x0000301702007986 */ /* 0x004fe8000c101906 */
[----:B0-----:R-:W2:Y:S01]  /*1220*/  LDG.E R15, desc[UR6][R10.64+0x4] ;  /* 0x000004060a0f7981 */ /* 0x001ea2000c1e1900 */
[----:B------:R-:W-:-:S05]  /*1230*/  IADD3 R0, P2, PT, R2, 0x40, RZ ;  /* 0x0000004002007810 */ /* 0x000fca0007f5e0ff */
[----:B------:R-:W-:Y:S01]  /*1240*/  IMAD.X R9, RZ, RZ, R3, P2 ;  /* 0x000000ffff097224 */ /* 0x000fe200010e0603 */
[----:B--2---:R0:W-:Y:S02]  /*1250*/  STG.E desc[UR6][R2.64+0x34], R15 ;  /* 0x0000340f02007986 */ /* 0x0041e4000c101906 */
[----:B0-----:R-:W-:Y:S01]  /*1260*/  MOV R2, R0 ;  /* 0x0000000000027202 */ /* 0x001fe20000000f00 */
[----:B------:R-:W-:Y:S01]  /*1270*/  IMAD.MOV.U32 R3, RZ, RZ, R9 ;  /* 0x000000ffff037224 */ /* 0x000fe200078e0009 */
[----:B------:R-:W-:Y:S06]  /*1280*/  @!P1 BRA `(.L_x_22) ;  /* 0xfffffffc00489947 */ /* 0x000fec000383ffff */
.L_x_21:
[----:B------:R-:W-:Y:S05]  /*1290*/  BSYNC.RECONVERGENT B2 ;  /* 0x0000000000027941 */ /* 0x000fea0003800200 */
.L_x_20:
[----:B------:R-:W-:Y:S01]  /*12a0*/  IMAD.IADD R0, R13, 0x1, -R12 ;  /* 0x000000010d007824 */ /* 0x000fe200078e0a0c */
[----:B------:R-:W-:Y:S04]  /*12b0*/  BSSY.RECONVERGENT B2, `(.L_x_23) ;  /* 0x000001c000027945 */ /* 0x000fe80003800200 */
[----:B------:R-:W-:-:S13]  /*12c0*/  ISETP.GT.AND P1, PT, R0, 0x4, PT ;  /* 0x000000040000780c */ /* 0x000fda0003f24270 */
[----:B------:R-:W-:Y:S05]  /*12d0*/  @!P1 BRA `(.L_x_24) ;  /* 0x0000000000649947 */ /* 0x000fea0003800000 */
[----:B------:R-:W-:-:S05]  /*12e0*/  IMAD.WIDE R6, R12, 0x4, R4 ;  /* 0x000000040c067825 */ /* 0x000fca00078e0204 */
[----:B------:R-:W2:Y:S04]  /*12f0*/  LDG.E R11, desc[UR6][R6.64+-0x8] ;  /* 0xfffff806060b7981 */ /* 0x000ea8000c1e1900 */
[----:B--2---:R0:W-:Y:S04]  /*1300*/  STG.E desc[UR6][R2.64+-0x8], R11 ;  /* 0xfffff80b02007986 */ /* 0x0041e8000c101906 */
[----:B------:R-:W2:Y:S04]  /*1310*/  LDG.E R15, desc[UR6][R6.64+-0x4] ;  /* 0xfffffc06060f7981 */ /* 0x000ea8000c1e1900 */
[----:B--2---:R1:W-:Y:S04]  /*1320*/  STG.E desc[UR6][R2.64+-0x4], R15 ;  /* 0xfffffc0f02007986 */ /* 0x0043e8000c101906 */
[----:B------:R-:W2:Y:S01]  /*1330*/  LDG.E R17, desc[UR6][R6.64] ;  /* 0x0000000606117981 */ /* 0x000ea2000c1e1900 */
[----:B---3--:R-:W-:-:S03]  /*1340*/  VIADD R9, R12, 0x4 ;  /* 0x000000040c097836 */ /* 0x008fc60000000000 */
[----:B--2---:R2:W-:Y:S04]  /*1350*/  STG.E desc[UR6][R2.64], R17 ;  /* 0x0000001102007986 */ /* 0x0045e8000c101906 */
[----:B------:R-:W3:Y:S01]  /*1360*/  LDG.E R19, desc[UR6][R6.64+0x4] ;  /* 0x0000040606137981 */ /* 0x000ee2000c1e1900 */
[----:B------:R-:W-:-:S03]  /*1370*/  IMAD.WIDE R8, R9, 0x4, R4 ;  /* 0x0000000409087825 */ /* 0x000fc600078e0204 */
[----:B---3--:R-:W-:Y:S04]  /*1380*/  STG.E desc[UR6][R2.64+0x4], R19 ;  /* 0x0000041302007986 */ /* 0x008fe8000c101906 */
[----:B------:R-:W3:Y:S04]  /*1390*/  LDG.E R21, desc[UR6][R8.64+-0x8] ;  /* 0xfffff80608157981 */ /* 0x000ee8000c1e1900 */
[----:B---3--:R-:W-:Y:S04]  /*13a0*/  STG.E desc[UR6][R2.64+0x8], R21 ;  /* 0x0000081502007986 */ /* 0x008fe8000c101906 */
[----:B0-----:R-:W3:Y:S04]  /*13b0*/  LDG.E R11, desc[UR6][R8.64+-0x4] ;  /* 0xfffffc06080b7981 */ /* 0x001ee8000c1e1900 */
[----:B---3--:R-:W-:Y:S04]  /*13c0*/  STG.E desc[UR6][R2.64+0xc], R11 ;  /* 0x00000c0b02007986 */ /* 0x008fe8000c101906 */
[----:B-1----:R-:W3:Y:S01]  /*13d0*/  LDG.E R15, desc[UR6][R8.64] ;  /* 0x00000006080f7981 */ /* 0x002ee2000c1e1900 */
[----:B------:R-:W-:-:S03]  /*13e0*/  IADD3 R0, P1, PT, R2, 0x20, RZ ;  /* 0x0000002002007810 */ /* 0x000fc60007f3e0ff */
[----:B---3--:R-:W-:Y:S04]  /*13f0*/  STG.E desc[UR6][R2.64+0x10], R15 ;  /* 0x0000100f02007986 */ /* 0x008fe8000c101906 */
[----:B--2---:R-:W2:Y:S01]  /*1400*/  LDG.E R17, desc[UR6][R8.64+0x4] ;  /* 0x0000040608117981 */ /* 0x004ea2000c1e1900 */
[----:B------:R-:W-:Y:S01]  /*1410*/  IMAD.X R7, RZ, RZ, R3, P1 ;  /* 0x000000ffff077224 */ /* 0x000fe200008e0603 */
[----:B------:R-:W-:Y:S01]  /*1420*/  PLOP3.LUT P0, PT, PT, PT, PT, 0x8, 0x80 ;  /* 0x000000000080781c */ /* 0x000fe20003f0e170 */
[----:B------:R-:W-:Y:S01]  /*1430*/  VIADD R12, R12, 0x8 ;  /* 0x000000080c0c7836 */ /* 0x000fe20000000000 */
[----:B--2---:R0:W-:Y:S02]  /*1440*/  STG.E desc[UR6][R2.64+0x14], R17 ;  /* 0x0000141102007986 */ /* 0x0041e4000c101906 */
[----:B0-----:R-:W-:Y:S01]  /*1450*/  MOV R2, R0 ;  /* 0x0000000000027202 */ /* 0x001fe20000000f00 */
[----:B------:R-:W-:-:S08]  /*1460*/  IMAD.MOV.U32 R3, RZ, RZ, R7 ;  /* 0x000000ffff037224 */ /* 0x000fd000078e0007 */
.L_x_24:
[----:B------:R-:W-:Y:S05]  /*1470*/  BSYNC.RECONVERGENT B2 ;  /* 0x0000000000027941 */ /* 0x000fea0003800200 */
.L_x_23:
[----:B------:R-:W-:-:S13]  /*1480*/  ISETP.LT.OR P0, PT, R12, R13, P0 ;  /* 0x0000000d0c00720c */ /* 0x000fda0000701670 */
[----:B------:R-:W-:Y:S05]  /*1490*/  @!P0 EXIT ;  /* 0x000000000000894d */ /* 0x000fea0003800000 */
[----:B------:R-:W-:-:S05]  /*14a0*/  IMAD.WIDE R4, R12, 0x4, R4 ;  /* 0x000000040c047825 */ /* 0x000fca00078e0204 */
[----:B------:R-:W2:Y:S04]  /*14b0*/  LDG.E R7, desc[UR6][R4.64+-0x8] ;  /* 0xfffff80604077981 */ /* 0x000ea8000c1e1900 */
[----:B--2---:R-:W-:Y:S04]  /*14c0*/  STG.E desc[UR6][R2.64+-0x8], R7 ;  /* 0xfffff80702007986 */ /* 0x004fe8000c101906 */
[----:B---3--:R-:W2:Y:S04]  /*14d0*/  LDG.E R9, desc[UR6][R4.64+-0x4] ;  /* 0xfffffc0604097981 */ /* 0x008ea8000c1e1900 */
[----:B--2---:R-:W-:Y:S04]  /*14e0*/  STG.E desc[UR6][R2.64+-0x4], R9 ;  /* 0xfffffc0902007986 */ /* 0x004fe8000c101906 */
[----:B------:R-:W2:Y:S04]  /*14f0*/  LDG.E R11, desc[UR6][R4.64] ;  /* 0x00000006040b7981 */ /* 0x000ea8000c1e1900 */
[----:B--2---:R-:W-:Y:S04]  /*1500*/  STG.E desc[UR6][R2.64], R11 ;  /* 0x0000000b02007986 */ /* 0x004fe8000c101906 */
[----:B------:R-:W2:Y:S04]  /*1510*/  LDG.E R13, desc[UR6][R4.64+0x4] ;  /* 0x00000406040d7981 */ /* 0x000ea8000c1e1900 */
[----:B--2---:R-:W-:Y:S01]  /*1520*/  STG.E desc[UR6][R2.64+0x4], R13 ;  /* 0x0000040d02007986 */ /* 0x004fe2000c101906 */
[----:B------:R-:W-:Y:S05]  /*1530*/  EXIT ;  /* 0x000000000000794d */ /* 0x000fea0003800000 */
.L_x_16:
[----:B------:R-:W-:-:S13]  /*1540*/  ISETP.GE.AND P0, PT, R17, R4, PT ;  /* 0x000000041100720c */ /* 0x000fda0003f06270 */
[----:B------:R-:W-:Y:S05]  /*1550*/  @P0 EXIT ;  /* 0x000000000000094d */ /* 0x000fea0003800000 */
[----:B------:R-:W-:Y:S01]  /*1560*/  IMAD.IADD R6, R5, 0x1, R0 ;  /* 0x0000000105067824 */ /* 0x000fe200078e0200 */
[CCC-:B------:R-:W-:Y:S01]  /*1570*/  IADD3 R5, PT, PT, R2.reuse, R3.reuse, R17.reuse ;  /* 0x0000000302057210 */ /* 0x1c0fe20007ffe011 */
[----:B------:R-:W-:Y:S01]  /*1580*/  IMAD.IADD R2, R2, 0x1, R17 ;  /* 0x0000000102027824 */ /* 0x000fe200078e0211 */
[----:B------:R-:W-:Y:S03]  /*1590*/  BSSY.RECONVERGENT B2, `(.L_x_25) ;  /* 0x000001c000027945 */ /* 0x000fe60003800200 */
[----:B------:R-:W-:Y:S01]  /*15a0*/  IMAD.IADD R5, R6, 0x1, -R5 ;  /* 0x0000000106057824 */ /* 0x000fe200078e0a05 */
[----:B------:R-:W-:-:S04]  /*15b0*/  IADD3 R2, PT, PT, R2, R3, -R6 ;  /* 0x0000000302027210 */ /* 0x000fc80007ffe806 */
[----:B------:R-:W-:Y:S02]  /*15c0*/  LOP3.LUT P1, R12, R5, 0x3, RZ, 0xc0, !PT ;  /* 0x00000003050c7812 */ /* 0x000fe4000782c0ff */
[----:B------:R-:W-:-:S11]  /*15d0*/  ISETP.GT.U32.AND P0, PT, R2, -0x4, PT ;  /* 0xfffffffc0200780c */ /* 0x000fd60003f04070 */
[----:B------:R-:W-:Y:S05]  /*15e0*/  @!P1 BRA `(.L_x_26) ;  /* 0x0000000000589947 */ /* 0x000fea0003800000 */
[----:B------:R-:W0:Y:S01]  /*15f0*/  LDCU.64 UR4, c[0x0][0x390] ;  /* 0x00007200ff0477ac */ /* 0x000e220008000a00 */
[----:B------:R-:W-:Y:S01]  /*1600*/  IMAD.WIDE R6, R3, 0x4, RZ ;  /* 0x0000000403067825 */ /* 0x000fe200078e02ff */
[----:B------:R-:W-:Y:S01]  /*1610*/  IADD3 R2, PT, PT, -R12, RZ, RZ ;  /* 0x000000ff0c027210 */ /* 0x000fe20007ffe1ff */
[----:B------:R-:W1:Y:S02]  /*1620*/  LDCU.64 UR8, c[0x0][0x3a0] ;  /* 0x00007400ff0877ac */ /* 0x000e640008000a00 */
[----:B------:R-:W-:-:S04]  /*1630*/  IMAD.WIDE R10, R0, 0x4, RZ ;  /* 0x00000004000a7825 */ /* 0x000fc800078e02ff */
[----:B---3--:R-:W-:-:S04]  /*1640*/  IMAD.WIDE.U32 R8, R15, 0x4, R6 ;  /* 0x000000040f087825 */ /* 0x008fc800078e0006 */
[----:B------:R-:W-:Y:S01]  /*1650*/  IMAD.IADD R15, R15, 0x1, R12 ;  /* 0x000000010f0f7824 */ /* 0x000fe200078e020c */
[----:B0-----:R-:W-:Y:S02]  /*1660*/  IADD3 R6, P2, P3, -R10, UR4, R6 ;  /* 0x000000040a067c10 */ /* 0x001fe4000fb5e106 */
[----:B-1----:R-:W-:Y:S02]  /*1670*/  IADD3 R10, P1, PT, R8, UR8, RZ ;  /* 0x00000008080a7c10 */ /* 0x002fe4000ff3e0ff */
[----:B------:R-:W-:Y:S02]  /*1680*/  IADD3.X R7, PT, PT, ~R11, UR5, R7, P2, P3 ;  /* 0x000000050b077c10 */ /* 0x000fe400097e6507 */
[----:B------:R-:W-:-:S09]  /*1690*/  IADD3.X R11, PT, PT, R9, UR9, RZ, P1, !PT ;  /* 0x00000009090b7c10 */ /* 0x000fd20008ffe4ff */
.L_x_27:
[----:B0-----:R-:W-:-:S05]  /*16a0*/  IMAD.WIDE R8, R17, 0x4, R6 ;  /* 0x0000000411087825 */ /* 0x001fca00078e0206 */
[----:B------:R0:W2:Y:S01]  /*16b0*/  LDG.E R5, desc[UR6][R8.64] ;  /* 0x0000000608057981 */ /* 0x0000a2000c1e1900 */
[----:B------:R-:W-:Y:S02]  /*16c0*/  VIADD R2, R2, 0x1 ;  /* 0x0000000102027836 */ /* 0x000fe40000000000 */
[----:B------:R-:W-:-:S03]  /*16d0*/  VIADD R17, R17, 0x1 ;  /* 0x0000000111117836 */ /* 0x000fc60000000000 */
[----:B------:R-:W-:Y:S01]  /*16e0*/  ISETP.NE.AND P1, PT, R2, RZ, PT ;  /* 0x000000ff0200720c */ /* 0x000fe20003f25270 */
[----:B0-----:R-:W-:Y:S01]  /*16f0*/  IMAD.MOV.U32 R8, RZ, RZ, R10 ;  /* 0x000000ffff087224 */ /* 0x001fe200078e000a */
[----:B------:R-:W-:Y:S01]  /*1700*/  IADD3 R10, P2, PT, R10, 0x4, RZ ;  /* 0x000000040a0a7810 */ /* 0x000fe20007f5e0ff */
[----:B------:R-:W-:-:S04]  /*1710*/  IMAD.MOV.U32 R9, RZ, RZ, R11 ;  /* 0x000000ffff097224 */ /* 0x000fc800078e000b */
[----:B------:R-:W-:Y:S01]  /*1720*/  IMAD.X R11, RZ, RZ, R11, P2 ;  /* 0x000000ffff0b7224 */ /* 0x000fe200010e060b */
[----:B--2---:R0:W-:Y:S05]  /*1730*/  STG.E desc[UR6][R8.64], R5 ;  /* 0x0000000508007986 */ /* 0x0041ea000c101906 */
[----:B------:R-:W-:Y:S05]  /*1740*/  @P1 BRA `(.L_x_27) ;  /* 0xfffffffc00d41947 */ /* 0x000fea000383ffff */
.L_x_26:
[----:B------:R-:W-:Y:S05]  /*1750*/  BSYNC.RECONVERGENT B2 ;  /* 0x0000000000027941 */ /* 0x000fea0003800200 */
.L_x_25:
[----:B------:R-:W-:Y:S05]  /*1760*/  @P0 EXIT ;  /* 0x000000000000094d */ /* 0x000fea0003800000 */
[----:B------:R-:W1:Y:S01]  /*1770*/  LDCU.64 UR4, c[0x0][0x390] ;  /* 0x00007200ff0477ac */ /* 0x000e620008000a00 */
[----:B------:R-:W-:Y:S01]  /*1780*/  IMAD.WIDE R6, R3, 0x4, RZ ;  /* 0x0000000403067825 */ /* 0x000fe200078e02ff */
[----:B------:R-:W-:Y:S01]  /*1790*/  BSSY.RECONVERGENT B2, `(.L_x_28) ;  /* 0x000003f000027945 */ /* 0x000fe20003800200 */
[----:B------:R-:W2:Y:S02]  /*17a0*/  LDCU.64 UR8, c[0x0][0x3a0] ;  /* 0x00007400ff0877ac */ /* 0x000ea40008000a00 */
[----:B0--3--:R-:W-:Y:S01]  /*17b0*/  IMAD.WIDE R8, R0, 0x4, RZ ;  /* 0x0000000400087825 */ /* 0x009fe200078e02ff */
[----:B------:R-:W-:-:S03]  /*17c0*/  IADD3 R0, PT, PT, R4, -R17, RZ ;  /* 0x8000001104007210 */ /* 0x000fc60007ffe0ff */
[----:B------:R-:W-:Y:S01]  /*17d0*/  IMAD.WIDE.U32 R2, R15, 0x4, R6 ;  /* 0x000000040f027825 */ /* 0x000fe200078e0006 */
[----:B-1----:R-:W-:-:S04]  /*17e0*/  IADD3 R6, P1, P2, -R8, UR4, R6 ;  /* 0x0000000408067c10 */ /* 0x002fc8000fa3e106 */
[----:B------:R-:W-:Y:S02]  /*17f0*/  IADD3.X R7, PT, PT, ~R9, UR5, R7, P1, P2 ;  /* 0x0000000509077c10 */ /* 0x000fe40008fe4507 */
[----:B------:R-:W-:Y:S02]  /*1800*/  ISETP.GT.AND P1, PT, R0, 0xc, PT ;  /* 0x0000000c0000780c */ /* 0x000fe40003f24270 */
[----:B--2---:R-:W-:Y:S02]  /*1810*/  IADD3 R2, P0, PT, R2, UR8, RZ ;  /* 0x0000000802027c10 */ /* 0x004fe4000ff1e0ff */
[----:B------:R-:W-:Y:S02]  /*1820*/  IADD3 R6, P2, PT, R6, 0x8, RZ ;  /* 0x0000000806067810 */ /* 0x000fe40007f5e0ff */
[----:B------:R-:W-:-:S03]  /*1830*/  IADD3 R2, P3, PT, R2, 0x8, RZ ;  /* 0x0000000802027810 */ /* 0x000fc60007f7e0ff */
[----:B------:R-:W-:Y:S01]  /*1840*/  IMAD.X R7, RZ, RZ, R7, P2 ;  /* 0x000000ffff077224 */ /* 0x000fe200010e0607 */
[----:B------:R-:W-:Y:S02]  /*1850*/  IADD3.X R3, PT, PT, RZ, UR9, R3, P3, P0 ;  /* 0x00000009ff037c10 */ /* 0x000fe40009fe0403 */
[----:B------:R-:W-:Y:S01]  /*1860*/  PLOP3.LUT P0, PT, PT, PT, PT, 0x80, 0x8 ;  /* 0x000000000008781c */ /* 0x000fe20003f0f070 */
[----:B------:R-:W-:-:S12]  /*1870*/  @!P1 BRA `(.L_x_29) ;  /* 0x0000000000c09947 */ /* 0x000fd80003800000 */
[----:B------:R-:W-:Y:S01]  /*1880*/  PLOP3.LUT P0, PT, PT, PT, PT, 0x8, 0x80 ;  /* 0x000000000080781c */ /* 0x000fe20003f0e170 */
[----:B------:R-:W-:-:S12]  /*1890*/  VIADD R0, R4, 0xfffffff4 ;  /* 0xfffffff404007836 */ /* 0x000fd80000000000 */
.L_x_30:
[----:B------:R-:W-:-:S05]  /*18a0*/  IMAD.WIDE R8, R17, 0x4, R6 ;  /* 0x0000000411087825 */ /* 0x000fca00078e0206 */
        /* <DEDUP_REMOVED lines=35> */
[----:B------:R-:W-:-:S04]  /*1ae0*/  IADD3 R17, PT, PT, R17, 0x10, RZ ;  /* 0x0000001011117810 */ /* 0x000fc80007ffe0ff */
[----:B------:R-:W-:Y:S02]  /*1af0*/  ISETP.GE.AND P1, PT, R17, R0, PT ;  /* 0x000000001100720c */ /* 0x000fe40003f26270 */
[----:B------:R-:W-:Y:S01]  /*1b00*/  IADD3 R8, P2, PT, R2, 0x40, RZ ;  /* 0x0000004002087810 */ /* 0x000fe20007f5e0ff */
[----:B--2---:R-:W-:Y:S04]  /*1b10*/  STG.E desc[UR6][R2.64+0x30], R21 ;  /* 0x0000301502007986 */ /* 0x004fe8000c101906 */
[----:B0-----:R-:W2:Y:S01]  /*1b20*/  LDG.E R5, desc[UR6][R10.64+0x4] ;  /* 0x000004060a057981 */ /* 0x001ea2000c1e1900 */
[----:B------:R-:W-:-:S03]  /*1b30*/  IMAD.X R9, RZ, RZ, R3, P2 ;  /* 0x000000ffff097224 */ /* 0x000fc600010e0603 */
[----:B--2---:R0:W-:Y:S02]  /*1b40*/  STG.E desc[UR6][R2.64+0x34], R5 ;  /* 0x0000340502007986 */ /* 0x0041e4000c101906 */
[----:B0-----:R-:W-:Y:S02]  /*1b50*/  IMAD.MOV.U32 R2, RZ, RZ, R8 ;  /* 0x000000ffff027224 */ /* 0x001fe400078e0008 */
[----:B------:R-:W-:Y:S01]  /*1b60*/  IMAD.MOV.U32 R3, RZ, RZ, R9 ;  /* 0x000000ffff037224 */ /* 0x000fe200078e0009 */
[----:B------:R-:W-:Y:S06]  /*1b70*/  @!P1 BRA `(.L_x_30) ;  /* 0xfffffffc00489947 */ /* 0x000fec000383ffff */
.L_x_29:
[----:B------:R-:W-:Y:S05]  /*1b80*/  BSYNC.RECONVERGENT B2 ;  /* 0x0000000000027941 */ /* 0x000fea0003800200 */
.L_x_28:
        /* <DEDUP_REMOVED lines=23> */
[----:B------:R-:W-:Y:S01]  /*1d00*/  IADD3.X R9, PT, PT, RZ, R3, RZ, P1, !PT ;  /* 0x00000003ff097210 */ /* 0x000fe20000ffe4ff */
[----:B------:R-:W-:Y:S01]  /*1d10*/  VIADD R17, R17, 0x8 ;  /* 0x0000000811117836 */ /* 0x000fe20000000000 */
[----:B------:R-:W-:Y:S01]  /*1d20*/  PLOP3.LUT P0, PT, PT, PT, PT, 0x8, 0x80 ;  /* 0x000000000080781c */ /* 0x000fe20003f0e170 */
[----:B--2---:R0:W-:Y:S02]  /*1d30*/  STG.E desc[UR6][R2.64+0x14], R15 ;  /* 0x0000140f02007986 */ /* 0x0041e4000c101906 */
[----:B0-----:R-:W-:-:S02]  /*1d40*/  IMAD.MOV.U32 R2, RZ, RZ, R0 ;  /* 0x000000ffff027224 */ /* 0x001fc400078e0000 */
[----:B------:R-:W-:-:S08]  /*1d50*/  IMAD.MOV.U32 R3, RZ, RZ, R9 ;  /* 0x000000ffff037224 */ /* 0x000fd000078e0009 */
.L_x_32:
[----:B------:R-:W-:Y:S05]  /*1d60*/  BSYNC.RECONVERGENT B2 ;  /* 0x0000000000027941 */ /* 0x000fea0003800200 */
.L_x_31:
[----:B------:R-:W-:-:S13]  /*1d70*/  ISETP.LT.OR P0, PT, R17, R4, P0 ;  /* 0x000000041100720c */ /* 0x000fda0000701670 */
[----:B------:R-:W-:Y:S05]  /*1d80*/  @!P0 EXIT ;  /* 0x000000000000894d */ /* 0x000fea0003800000 */
[----:B------:R-:W-:-:S05]  /*1d90*/  IMAD.WIDE R6, R17, 0x4, R6 ;  /* 0x0000000411067825 */ /* 0x000fca00078e0206 */
[----:B------:R-:W2:Y:S04]  /*1da0*/  LDG.E R5, desc[UR6][R6.64+-0x8] ;  /* 0xfffff80606057981 */ /* 0x000ea8000c1e1900 */
[----:B--2---:R-:W-:Y:S04]  /*1db0*/  STG.E desc[UR6][R2.64+-0x8], R5 ;  /* 0xfffff80502007986 */ /* 0x004fe8000c101906 */
[----:B------:R-:W2:Y:S04]  /*1dc0*/  LDG.E R9, desc[UR6][R6.64+-0x4] ;  /* 0xfffffc0606097981 */ /* 0x000ea8000c1e1900 */
[----:B--2---:R-:W-:Y:S04]  /*1dd0*/  STG.E desc[UR6][R2.64+-0x4], R9 ;  /* 0xfffffc0902007986 */ /* 0x004fe8000c101906 */
[----:B------:R-:W2:Y:S04]  /*1de0*/  LDG.E R11, desc[UR6][R6.64] ;  /* 0x00000006060b7981 */ /* 0x000ea8000c1e1900 */
[----:B--2---:R-:W-:Y:S04]  /*1df0*/  STG.E desc[UR6][R2.64], R11 ;  /* 0x0000000b02007986 */ /* 0x004fe8000c101906 */
[----:B------:R-:W2:Y:S04]  /*1e00*/  LDG.E R13, desc[UR6][R6.64+0x4] ;  /* 0x00000406060d7981 */ /* 0x000ea8000c1e1900 */
[----:B--2---:R-:W-:Y:S01]  /*1e10*/  STG.E desc[UR6][R2.64+0x4], R13 ;  /* 0x0000040d02007986 */ /* 0x004fe2000c101906 */
[----:B------:R-:W-:Y:S05]  /*1e20*/  EXIT ;  /* 0x000000000000794d */ /* 0x000fea0003800000 */
        .weak           $__internal_0_$__cuda_sm20_div_rn_f64_full
        .type           $__internal_0_$__cuda_sm20_div_rn_f64_full,@function
        .size           $__internal_0_$__cuda_sm20_div_rn_f64_full,(.L_x_46 - $__internal_0_$__cuda_sm20_div_rn_f64_full)
$__internal_0_$__cuda_sm20_div_rn_f64_full:
[C---:B------:R-:W-:Y:S01]  /*1e30*/  FSETP.GEU.AND P0, PT, |R5|.reuse, 1.469367938527859385e-39, PT ;  /* 0x001000000500780b */ /* 0x040fe20003f0e200 */
[----:B------:R-:W-:Y:S01]  /*1e40*/  IMAD.MOV.U32 R8, RZ, RZ, 0x1 ;  /* 0x00000001ff087424 */ /* 0x000fe200078e00ff */
[C---:B------:R-:W-:Y:S02]  /*1e50*/  LOP3.LUT R2, R5.reuse, 0x800fffff, RZ, 0xc0, !PT ;  /* 0x800fffff05027812 */ /* 0x040fe400078ec0ff */
[----:B------:R-:W-:Y:S02]  /*1e60*/  LOP3.LUT R15, R5, 0x7ff00000, RZ, 0xc0, !PT ;  /* 0x7ff00000050f7812 */ /* 0x000fe400078ec0ff */
[----:B------:R-:W-:Y:S01]  /*1e70*/  LOP3.LUT R3, R2, 0x3ff00000, RZ, 0xfc, !PT ;  /* 0x3ff0000002037812 */ /* 0x000fe200078efcff */
[----:B------:R-:W-:Y:S01]  /*1e80*/  IMAD.MOV.U32 R2, RZ, RZ, R4 ;  /* 0x000000ffff027224 */ /* 0x000fe200078e0004 */
[----:B------:R-:W-:Y:S02]  /*1e90*/  LOP3.LUT R14, R7, 0x7ff00000, RZ, 0xc0, !PT ;  /* 0x7ff00000070e7812 */ /* 0x000fe400078ec0ff */
[----:B------:R-:W-:-:S02]  /*1ea0*/  MOV R11, 0x1ca00000 ;  /* 0x1ca00000000b7802 */ /* 0x000fc40000000f00 */
[----:B------:R-:W-:Y:S01]  /*1eb0*/  ISETP.GE.U32.AND P1, PT, R14, R15, PT ;  /* 0x0000000f0e00720c */ /* 0x000fe20003f26070 */
[----:B------:R-:W-:Y:S01]  /*1ec0*/  @!P0 DMUL R2, R4, 8.98846567431157953865e+307 ;  /* 0x7fe0000004028828 */ /* 0x000fe20000000000 */
[----:B------:R-:W-:-:S05]  /*1ed0*/  IMAD.MOV.U32 R21, RZ, RZ, R14 ;  /* 0x000000ffff157224 */ /* 0x000fca00078e000e */
[----:B------:R-:W0:Y:S02]  /*1ee0*/  MUFU.RCP64H R9, R3 ;  /* 0x0000000300097308 */ /* 0x000e240000001800 */
[----:B0-----:R-:W-:-:S08]  /*1ef0*/  DFMA R12, R8, -R2, 1 ;  /* 0x3ff00000080c742b */ /* 0x001fd00000000802 */
[----:B------:R-:W-:-:S08]  /*1f00*/  DFMA R12, R12, R12, R12 ;  /* 0x0000000c0c0c722b */ /* 0x000fd0000000000c */
[----:B------:R-:W-:Y:S01]  /*1f10*/  DFMA R12, R8, R12, R8 ;  /* 0x0000000c080c722b */ /* 0x000fe20000000008 */
[----:B------:R-:W-:Y:S01]  /*1f20*/  SEL R9, R11, 0x63400000, !P1 ;  /* 0x634000000b097807 */ /* 0x000fe20004800000 */
[----:B------:R-:W-:Y:S01]  /*1f30*/  IMAD.MOV.U32 R8, RZ, RZ, R6 ;  /* 0x000000ffff087224 */ /* 0x000fe200078e0006 */
[----:B------:R-:W-:Y:S02]  /*1f40*/  FSETP.GEU.AND P1, PT, |R7|, 1.469367938527859385e-39, PT ;  /* 0x001000000700780b */ /* 0x000fe40003f2e200 */
[----:B------:R-:W-:-:S03]  /*1f50*/  LOP3.LUT R9, R9, 0x800fffff, R7, 0xf8, !PT ;  /* 0x800fffff09097812 */ /* 0x000fc600078ef807 */
[----:B------:R-:W-:-:S08]  /*1f60*/  DFMA R16, R12, -R2, 1 ;  /* 0x3ff000000c10742b */ /* 0x000fd00000000802 */
[----:B------:R-:W-:Y:S01]  /*1f70*/  DFMA R12, R12, R16, R12 ;  /* 0x000000100c0c722b */ /* 0x000fe2000000000c */
[----:B------:R-:W-:Y:S10]  /*1f80*/  @P1 BRA `(.L_x_33) ;  /* 0x0000000000201947 */ /* 0x000ff40003800000 */
[----:B------:R-:W-:Y:S01]  /*1f90*/  LOP3.LUT R17, R5, 0x7ff00000, RZ, 0xc0, !PT ;  /* 0x7ff0000005117812 */ /* 0x000fe200078ec0ff */
[----:B------:R-:W-:-:S03]  /*1fa0*/  IMAD.MOV.U32 R16, RZ, RZ, RZ ;  /* 0x000000ffff107224 */ /* 0x000fc600078e00ff */
[----:B------:R-:W-:-:S04]  /*1fb0*/  ISETP.GE.U32.AND P1, PT, R14, R17, PT ;  /* 0x000000110e00720c */ /* 0x000fc80003f26070 */
[----:B------:R-:W-:-:S04]  /*1fc0*/  SEL R17, R11, 0x63400000, !P1 ;  /* 0x634000000b117807 */ /* 0x000fc80004800000 */
[----:B------:R-:W-:-:S04]  /*1fd0*/  LOP3.LUT R17, R17, 0x80000000, R7, 0xf8, !PT ;  /* 0x8000000011117812 */ /* 0x000fc800078ef807 */
[----:B------:R-:W-:-:S06]  /*1fe0*/  LOP3.LUT R17, R17, 0x100000, RZ, 0xfc, !PT ;  /* 0x0010000011117812 */ /* 0x000fcc00078efcff */
[----:B------:R-:W-:-:S10]  /*1ff0*/  DFMA R8, R8, 2, -R16 ;  /* 0x400000000808782b */ /* 0x000fd40000000810 */
[----:B------:R-:W-:-:S07]  /*2000*/  LOP3.LUT R21, R9, 0x7ff00000, RZ, 0xc0, !PT ;  /* 0x7ff0000009157812 */ /* 0x000fce00078ec0ff */
.L_x_33:
[----:B------:R-:W-:Y:S01]  /*2010*/  IMAD.MOV.U32 R20, RZ, RZ, R15 ;  /* 0x000000ffff147224 */ /* 0x000fe200078e000f */
[----:B------:R-:W-:Y:S01]  /*2020*/  @!P0 LOP3.LUT R20, R3, 0x7ff00000, RZ, 0xc0, !PT ;  /* 0x7ff0000003148812 */ /* 0x000fe200078ec0ff */
[----:B------:R-:W-:Y:S01]  /*2030*/  VIADD R15, R21, 0xffffffff ;  /* 0xffffffff150f7836 */ /* 0x000fe20000000000 */
[----:B------:R-:W-:Y:S02]  /*2040*/  DMUL R16, R12, R8 ;  /* 0x000000080c107228 */ /* 0x000fe40000000000 */
[----:B------:R-:W-:Y:S02]  /*2050*/  IADD3 R22, PT, PT, R20, -0x1, RZ ;  /* 0xffffffff14167810 */ /* 0x000fe40007ffe0ff */
[----:B------:R-:W-:-:S04]  /*2060*/  ISETP.GT.U32.AND P0, PT, R15, 0x7feffffe, PT ;  /* 0x7feffffe0f00780c */ /* 0x000fc80003f04070 */
[----:B------:R-:W-:Y:S01]  /*2070*/  ISETP.GT.U32.OR P0, PT, R22, 0x7feffffe, P0 ;  /* 0x7feffffe1600780c */ /* 0x000fe20000704470 */
[----:B------:R-:W-:-:S08]  /*2080*/  DFMA R18, R16, -R2, R8 ;  /* 0x800000021012722b */ /* 0x000fd00000000008 */
[----:B------:R-:W-:-:S04]  /*2090*/  DFMA R12, R12, R18, R16 ;  /* 0x000000120c0c722b */ /* 0x000fc80000000010 */
[----:B------:R-:W-:Y:S07]  /*20a0*/  @P0 BRA `(.L_x_34) ;  /* 0x00000000006c0947 */ /* 0x000fee0003800000 */
[----:B------:R-:W-:-:S04]  /*20b0*/  LOP3.LUT R7, R5, 0x7ff00000, RZ, 0xc0, !PT ;  /* 0x7ff0000005077812 */ /* 0x000fc800078ec0ff */
[CC--:B------:R-:W-:Y:S02]  /*20c0*/  VIADDMNMX R6, R14.reuse, -R7.reuse, 0xb9600000, !PT ;  /* 0xb96000000e067446 */ /* 0x0c0fe40007800907 */
[----:B------:R-:W-:Y:S02]  /*20d0*/  ISETP.GE.U32.AND P0, PT, R14, R7, PT ;  /* 0x000000070e00720c */ /* 0x000fe40003f06070 */
[----:B------:R-:W-:Y:S02]  /*20e0*/  VIMNMX R6, PT, PT, R6, 0x46a00000, PT ;  /* 0x46a0000006067848 */ /* 0x000fe40003fe0100 */
[----:B------:R-:W-:-:S05]  /*20f0*/  SEL R11, R11, 0x63400000, !P0 ;  /* 0x634000000b0b7807 */ /* 0x000fca0004000000 */
[----:B------:R-:W-:Y:S02]  /*2100*/  IMAD.IADD R11, R6, 0x1, -R11 ;  /* 0x00000001060b7824 */ /* 0x000fe400078e0a0b */
[----:B------:R-:W-:Y:S02]  /*2110*/  IMAD.MOV.U32 R6, RZ, RZ, RZ ;  /* 0x000000ffff067224 */ /* 0x000fe400078e00ff */
[----:B------:R-:W-:-:S06]  /*2120*/  VIADD R7, R11, 0x7fe00000 ;  /* 0x7fe000000b077836 */ /* 0x000fcc0000000000 */
[----:B------:R-:W-:-:S10]  /*2130*/  DMUL R14, R12, R6 ;  /* 0x000000060c0e7228 */ /* 0x000fd40000000000 */
[----:B------:R-:W-:-:S13]  /*2140*/  FSETP.GTU.AND P0, PT, |R15|, 1.469367938527859385e-39, PT ;  /* 0x001000000f00780b */ /* 0x000fda0003f0c200 */
[----:B------:R-:W-:Y:S05]  /*2150*/  @P0 BRA `(.L_x_35) ;  /* 0x0000000000940947 */ /* 0x000fea0003800000 */
[----:B------:R-:W-:Y:S01]  /*2160*/  DFMA R2, R12, -R2, R8 ;  /* 0x800000020c02722b */ /* 0x000fe20000000008 */
[----:B------:R-:W-:-:S09]  /*2170*/  IMAD.MOV.U32 R6, RZ, RZ, RZ ;  /* 0x000000ffff067224 */ /* 0x000fd200078e00ff */
[C---:B------:R-:W-:Y:S02]  /*2180*/  FSETP.NEU.AND P0, PT, R3.reuse, RZ, PT ;  /* 0x000000ff0300720b */ /* 0x040fe40003f0d000 */
[----:B------:R-:W-:-:S04]  /*2190*/  LOP3.LUT R5, R3, 0x80000000, R5, 0x48, !PT ;  /* 0x8000000003057812 */ /* 0x000fc800078e4805 */
[----:B------:R-:W-:-:S07]  /*21a0*/  LOP3.LUT R7, R5, R7, RZ, 0xfc, !PT ;  /* 0x0000000705077212 */ /* 0x000fce00078efcff */
[----:B------:R-:W-:Y:S05]  /*21b0*/  @!P0 BRA `(.L_x_35) ;  /* 0x00000000007c8947 */ /* 0x000fea0003800000 */
[----:B------:R-:W-:Y:S01]  /*21c0*/  IMAD.MOV R3, RZ, RZ, -R11 ;  /* 0x000000ffff037224 */ /* 0x000fe200078e0a0b */
[----:B------:R-:W-:Y:S01]  /*21d0*/  MOV R2, RZ ;  /* 0x000000ff00027202 */ /* 0x000fe20000000f00 */
[----:B------:R-:W-:Y:S01]  /*21e0*/  DMUL.RP R6, R12, R6 ;  /* 0x000000060c067228 */ /* 0x000fe20000008000 */
[----:B------:R-:W-:-:S04]  /*21f0*/  IADD3 R11, PT, PT, -R11, -0x43300000, RZ ;  /* 0xbcd000000b0b7810 */ /* 0x000fc80007ffe1ff */
[----:B------:R-:W-:-:S05]  /*2200*/  DFMA R2, R14, -R2, R12 ;  /* 0x800000020e02722b */ /* 0x000fca000000000c */
[----:B------:R-:W-:-:S05]  /*2210*/  LOP3.LUT R5, R7, R5, RZ, 0x3c, !PT ;  /* 0x0000000507057212 */ /* 0x000fca00078e3cff */
[----:B------:R-:W-:-:S04]  /*2220*/  FSETP.NEU.AND P0, PT, |R3|, R11, PT ;  /* 0x0000000b0300720b */ /* 0x000fc80003f0d200 */
[----:B------:R-:W-:Y:S02]  /*2230*/  FSEL R14, R6, R14, !P0 ;  /* 0x0000000e060e7208 */ /* 0x000fe40004000000 */
[----:B------:R-:W-:Y:S01]  /*2240*/  FSEL R15, R5, R15, !P0 ;  /* 0x0000000f050f7208 */ /* 0x000fe20004000000 */
[----:B------:R-:W-:Y:S06]  /*2250*/  BRA `(.L_x_35) ;  /* 0x0000000000547947 */ /* 0x000fec0003800000 */
.L_x_34:
[----:B------:R-:W-:-:S14]  /*2260*/  DSETP.NAN.AND P0, PT, R6, R6, PT ;  /* 0x000000060600722a */ /* 0x000fdc0003f08000 */
[----:B------:R-:W-:Y:S05]  /*2270*/  @P0 BRA `(.L_x_36) ;  /* 0x0000000000440947 */ /* 0x000fea0003800000 */
[----:B------:R-:W-:-:S14]  /*2280*/  DSETP.NAN.AND P0, PT, R4, R4, PT ;  /* 0x000000040400722a */ /* 0x000fdc0003f08000 */
[----:B------:R-:W-:Y:S05]  /*2290*/  @P0 BRA `(.L_x_37) ;  /* 0x0000000000300947 */ /* 0x000fea0003800000 */
[----:B------:R-:W-:Y:S01]  /*22a0*/  ISETP.NE.AND P0, PT, R21, R20, PT ;  /* 0x000000141500720c */ /* 0x000fe20003f05270 */
[----:B------:R-:W-:Y:S02]  /*22b0*/  IMAD.MOV.U32 R14, RZ, RZ, 0x0 ;  /* 0x00000000ff0e7424 */ /* 0x000fe400078e00ff */
[----:B------:R-:W-:-:S10]  /*22c0*/  IMAD.MOV.U32 R15, RZ, RZ, -0x80000 ;  /* 0xfff80000ff0f7424 */ /* 0x000fd400078e00ff */
[----:B------:R-:W-:Y:S05]  /*22d0*/  @!P0 BRA `(.L_x_35) ;  /* 0x0000000000348947 */ /* 0x000fea0003800000 */
[----:B------:R-:W-:Y:S02]  /*22e0*/  ISETP.NE.AND P0, PT, R21, 0x7ff00000, PT ;  /* 0x7ff000001500780c */ /* 0x000fe40003f05270 */
[----:B------:R-:W-:Y:S02]  /*22f0*/  LOP3.LUT R15, R7, 0x80000000, R5, 0x48, !PT ;  /* 0x80000000070f7812 */ /* 0x000fe400078e4805 */
[----:B------:R-:W-:-:S13]  /*2300*/  ISETP.EQ.OR P0, PT, R20, RZ, !P0 ;  /* 0x000000ff1400720c */ /* 0x000fda0004702670 */
[----:B------:R-:W-:Y:S01]  /*2310*/  @P0 LOP3.LUT R2, R15, 0x7ff00000, RZ, 0xfc, !PT ;  /* 0x7ff000000f020812 */ /* 0x000fe200078efcff */
[----:B------:R-:W-:Y:S02]  /*2320*/  @!P0 IMAD.MOV.U32 R14, RZ, RZ, RZ ;  /* 0x000000ffff0e8224 */ /* 0x000fe400078e00ff */
[----:B------:R-:W-:Y:S02]  /*2330*/  @P0 IMAD.MOV.U32 R14, RZ, RZ, RZ ;  /* 0x000000ffff0e0224 */ /* 0x000fe400078e00ff */
[----:B------:R-:W-:Y:S01]  /*2340*/  @P0 IMAD.MOV.U32 R15, RZ, RZ, R2 ;  /* 0x000000ffff0f0224 */ /* 0x000fe200078e0002 */
[----:B------:R-:W-:Y:S06]  /*2350*/  BRA `(.L_x_35) ;  /* 0x0000000000147947 */ /* 0x000fec0003800000 */
.L_x_37:
[----:B------:R-:W-:Y:S02]  /*2360*/  LOP3.LUT R15, R5, 0x80000, RZ, 0xfc, !PT ;  /* 0x00080000050f7812 */ /* 0x000fe400078efcff */
[----:B------:R-:W-:Y:S01]  /*2370*/  MOV R14, R4 ;  /* 0x00000004000e7202 */ /* 0x000fe20000000f00 */
[----:B------:R-:W-:Y:S06]  /*2380*/  BRA `(.L_x_35) ;  /* 0x0000000000087947 */ /* 0x000fec0003800000 */
.L_x_36:
[----:B------:R-:W-:Y:S01]  /*2390*/  LOP3.LUT R15, R7, 0x80000, RZ, 0xfc, !PT ;  /* 0x00080000070f7812 */ /* 0x000fe200078efcff */
[----:B------:R-:W-:-:S07]  /*23a0*/  IMAD.MOV.U32 R14, RZ, RZ, R6 ;  /* 0x000000ffff0e7224 */ /* 0x000fce00078e0006 */
.L_x_35:
[----:B------:R-:W-:Y:S02]  /*23b0*/  IMAD.MOV.U32 R11, RZ, RZ, 0x0 ;  /* 0x00000000ff0b7424 */ /* 0x000fe400078e00ff */
[----:B------:R-:W-:Y:S02]  /*23c0*/  IMAD.MOV.U32 R2, RZ, RZ, R14 ;  /* 0x000000ffff027224 */ /* 0x000fe400078e000e */
[----:B------:R-:W-:Y:S01]  /*23d0*/  IMAD.MOV.U32 R3, RZ, RZ, R15 ;  /* 0x000000ffff037224 */ /* 0x000fe200078e000f */
[----:B------:R-:W-:Y:S06]  /*23e0*/  RET.REL.NODEC R10 `(_Z12merge_kernelPiiS_iS_) ;  /* 0xffffffdc0a047950 */ /* 0x000fec0003c3ffff */
.L_x_38:
[----:B------:R-:W-:-:S00]  /*23f0*/  BRA `(.L_x_38) ;  /* 0xfffffffc00fc7947 */ /* 0x000fc0000383ffff */
[----:B------:R-:W-:-:S00]  /*2400*/  NOP ;  /* 0x0000000000007918 */ /* 0x000fc00000000000 */
[----:B------:R-:W-:-:S00]  /*2410*/  NOP ;  /* 0x0000000000007918 */ /* 0x000fc00000000000 */
[----:B------:R-:W-:-:S00]  /*2420*/  NOP ;  /* 0x0000000000007918 */ /* 0x000fc00000000000 */
[----:B------:R-:W-:-:S00]  /*2430*/  NOP ;  /* 0x0000000000007918 */ /* 0x000fc00000000000 */
[----:B------:R-:W-:-:S00]  /*2440*/  NOP ;  /* 0x0000000000007918 */ /* 0x000fc00000000000 */
[----:B------:R-:W-:-:S00]  /*2450*/  NOP ;  /* 0x0000000000007918 */ /* 0x000fc00000000000 */
[----:B------:R-:W-:-:S00]  /*2460*/  NOP ;  /* 0x0000000000007918 */ /* 0x000fc00000000000 */
[----:B------:R-:W-:-:S00]  /*2470*/  NOP ;  /* 0x0000000000007918 */ /* 0x000fc00000000000 */
.L_x_46:


//--------------------- .text._Z15odd_even_kernelPii --------------------------
	.section	.text._Z15odd_even_kernelPii,"ax",@progbits
	.align	128
        .global         _Z15odd_even_kernelPii
        .type           _Z15odd_even_kernelPii,@function
        .size           _Z15odd_even_kernelPii,(.L_x_48 - _Z15odd_even_kernelPii)
        .other          _Z15odd_even_kernelPii,@"STO_CUDA_ENTRY STV_DEFAULT"
_Z15odd_even_kernelPii:
.text._Z15odd_even_kernelPii:
[----:B------:R-:W-:Y:S01]  /*0000*/  LDC R1, c[0x0][0x37c] ;  /* 0x0000df00ff017b82 */ /* 0x000fe20000000800 */
[----:B------:R-:W0:Y:S01]  /*0010*/  S2R R7, SR_TID.X ;  /* 0x0000000000077919 */ /* 0x000e220000002100 */
[----:B------:R-:W0:Y:S02]  /*0020*/  LDCU UR8, c[0x0][0x388] ;  /* 0x00007100ff0877ac */ /* 0x000e240008000800 */
[----:B0-----:R-:W-:-:S13]  /*0030*/  ISETP.GE.AND P0, PT, R7, UR8, PT ;  /* 0x0000000807007c0c */ /* 0x001fda000bf06270 */
[----:B------:R-:W-:Y:S05]  /*0040*/  @P0 EXIT ;  /* 0x000000000000094d */ /* 0x000fea0003800000 */
[----:B------:R-:W0:Y:S01]  /*0050*/  LDC.64 R2, c[0x0][0x380] ;  /* 0x0000e000ff027b82 */ /* 0x000e220000000a00 */
[----:B------:R-:W1:Y:S01]  /*0060*/  LDCU.64 UR6, c[0x0][0x358] ;  /* 0x00006b00ff0677ac */ /* 0x000e620008000a00 */
[----:B0-----:R-:W-:-:S06]  /*0070*/  IMAD.WIDE.U32 R2, R7, 0x4, R2 ;  /* 0x0000000407027825 */ /* 0x001fcc00078e0002 */
[----:B------:R-:W-:Y:S06]  /*0080*/  BAR.SYNC.DEFER_BLOCKING 0x0 ;  /* 0x0000000000007b1d */ /* 0x000fec0000010000 */
[----:B-1----:R-:W2:Y:S02]  /*0090*/  LDG.E R0, desc[UR6][R2.64] ;  /* 0x0000000602007981 */ /* 0x002ea4000c1e1900 */
[----:B------:R-:W0:Y:S01]  /*00a0*/  S2UR UR5, SR_CgaCtaId ;  /* 0x00000000000579c3 */ /* 0x000e220000008800 */
[----:B------:R-:W-:Y:S01]  /*00b0*/  UMOV UR4, 0x400 ;  /* 0x0000040000047882 */ /* 0x000fe20000000000 */
[----:B------:R-:W-:Y:S01]  /*00c0*/  ISETP.NE.AND P0, PT, R7, RZ, PT ;  /* 0x000000ff0700720c */ /* 0x000fe20003f05270 */
[----:B0-----:R-:W-:-:S06]  /*00d0*/  ULEA UR4, UR5, UR4, 0x18 ;  /* 0x0000000405047291 */ /* 0x001fcc000f8ec0ff */
[----:B------:R-:W-:-:S06]  /*00e0*/  IMAD.U32 R8, RZ, RZ, UR4 ;  /* 0x00000004ff087e24 */ /* 0x000fcc000f8e00ff */
[----:B------:R-:W-:Y:S01]  /*00f0*/  @!P0 STS.U8 [UR4+0x200], RZ ;  /* 0x000200ffff008988 */ /* 0x000fe20008000004 */
[----:B------:R-:W-:-:S05]  /*0100*/  IMAD R5, R7, 0x4, R8 ;  /* 0x0000000407057824 */ /* 0x000fca00078e0208 */
[----:B--2---:R-:W-:Y:S01]  /*0110*/  STS [R5], R0 ;  /* 0x0000000005007388 */ /* 0x004fe20000000800 */
[----:B------:R-:W-:Y:S06]  /*0120*/  BAR.SYNC.DEFER_BLOCKING 0x0 ;  /* 0x0000000000007b1d */ /* 0x000fec0000010000 */
[----:B------:R-:W0:Y:S02]  /*0130*/  LDS.U8 R4, [R8+0x200] ;  /* 0x0002000008047984 */ /* 0x000e240000000000 */
[----:B0-----:R-:W-:-:S13]  /*0140*/  ISETP.NE.AND P0, PT, R4, RZ, PT ;  /* 0x000000ff0400720c */ /* 0x001fda0003f05270 */
[----:B------:R-:W-:Y:S05]  /*0150*/  @P0 BRA `(.L_x_39) ;  /* 0x0000000000980947 */ /* 0x000fea0003800000 */
[C---:B------:R-:W-:Y:S01]  /*0160*/  VIADD R4, R7.reuse, 0x1 ;  /* 0x0000000107047836 */ /* 0x040fe20000000000 */
[----:B------:R-:W-:Y:S01]  /*0170*/  LOP3.LUT P0, R0, R7, 0x1, RZ, 0xc0, !PT ;  /* 0x0000000107007812 */ /* 0x000fe2000780c0ff */
[----:B------:R-:W-:Y:S01]  /*0180*/  BSSY.RECONVERGENT B0, `(.L_x_39) ;  /* 0x0000023000007945 */ /* 0x000fe20003800200 */
[----:B------:R-:W-:Y:S02]  /*0190*/  IMAD.MOV.U32 R6, RZ, RZ, 0x1 ;  /* 0x00000001ff067424 */ /* 0x000fe400078e00ff */
[C---:B------:R-:W-:Y:S02]  /*01a0*/  ISETP.NE.AND P1, PT, R4.reuse, UR8, PT ;  /* 0x0000000804007c0c */ /* 0x040fe4000bf25270 */
[----:B------:R-:W-:Y:S02]  /*01b0*/  ISETP.NE.AND P0, PT, R4, UR8, !P0 ;  /* 0x0000000804007c0c */ /* 0x000fe4000c705270 */
[----:B------:R-:W-:-:S13]  /*01c0*/  ISETP.EQ.U32.AND P1, PT, R0, 0x1, P1 ;  /* 0x000000010000780c */ /* 0x000fda0000f22070 */
.L_x_44:
[----:B0-----:R0:W-:Y:S01]  /*01d0*/  STS.U8 [R8+0x200], R6 ;  /* 0x0002000608007388 */ /* 0x0011e20000000000 */
[----:B------:R-:W-:Y:S04]  /*01e0*/  BSSY.RECONVERGENT B1, `(.L_x_40) ;  /* 0x000000b000017945 */ /* 0x000fe80003800200 */
[----:B------:R-:W-:Y:S05]  /*01f0*/  @!P1 BRA `(.L_x_41) ;  /* 0x0000000000249947 */ /* 0x000fea0003800000 */
[----:B------:R-:W-:Y:S04]  /*0200*/  LDS R0, [R5] ;  /* 0x0000000005007984 */ /* 0x000fe80000000800 */
[----:B------:R-:W1:Y:S02]  /*0210*/  LDS R4, [R5+0x4] ;  /* 0x0000040005047984 */ /* 0x000e640000000800 */
[----:B-1----:R-:W-:-:S13]  /*0220*/  ISETP.GT.AND P2, PT, R0, R4, PT ;  /* 0x000000040000720c */ /* 0x002fda0003f44270 */
[----:B------:R-:W0:Y:S01]  /*0230*/  @P2 S2R R10, SR_CgaCtaId ;  /* 0x00000000000a2919 */ /* 0x000e220000008800 */
[----:B------:R-:W-:Y:S01]  /*0240*/  @P2 MOV R7, 0x400 ;  /* 0x0000040000072802 */ /* 0x000fe20000000f00 */
[----:B------:R1:W-:Y:S04]  /*0250*/  @P2 STS [R5+0x4], R0 ;  /* 0x0000040005002388 */ /* 0x0003e80000000800 */
[----:B------:R1:W-:Y:S01]  /*0260*/  @P2 STS [R5], R4 ;  /* 0x0000000405002388 */ /* 0x0003e20000000800 */
[----:B0-----:R-:W-:-:S05]  /*0270*/  @P2 LEA R8, R10, R7, 0x18 ;  /* 0x000000070a082211 */ /* 0x001fca00078ec0ff */
[----:B------:R1:W-:Y:S02]  /*0280*/  @P2 STS.U8 [R8+0x200], RZ ;  /* 0x000200ff08002388 */ /* 0x0003e40000000000 */
.L_x_41:
[----:B------:R-:W-:Y:S05]  /*0290*/  BSYNC.RECONVERGENT B1 ;  /* 0x0000000000017941 */ /* 0x000fea0003800200 */
.L_x_40:
[----:B------:R-:W-:Y:S06]  /*02a0*/  BAR.SYNC.DEFER_BLOCKING 0x0 ;  /* 0x0000000000007b1d */ /* 0x000fec0000010000 */
[----:B------:R-:W-:Y:S04]  /*02b0*/  BSSY.RECONVERGENT B1, `(.L_x_42) ;  /* 0x000000b000017945 */ /* 0x000fe80003800200 */
[----:B------:R-:W-:Y:S05]  /*02c0*/  @!P0 BRA `(.L_x_43) ;  /* 0x0000000000248947 */ /* 0x000fea0003800000 */
[----:B-1----:R-:W-:Y:S04]  /*02d0*/  LDS R0, [R5] ;  /* 0x0000000005007984 */ /* 0x002fe80000000800 */
        /* <DEDUP_REMOVED lines=8> */
.L_x_43:
[----:B------:R-:W-:Y:S05]  /*0360*/  BSYNC.RECONVERGENT B1 ;  /* 0x0000000000017941 */ /* 0x000fea0003800200 */
.L_x_42:
[----:B------:R-:W-:Y:S06]  /*0370*/  BAR.SYNC.DEFER_BLOCKING 0x0 ;  /* 0x0000000000007b1d */ /* 0x000fec0000010000 */
[----:B-12---:R-:W1:Y:S02]  /*0380*/  LDS.U8 R0, [R8+0x200] ;  /* 0x0002000008007984 */ /* 0x006e640000000000 */
[----:B-1----:R-:W-:-:S13]  /*0390*/  ISETP.NE.AND P2, PT, R0, RZ, PT ;  /* 0x000000ff0000720c */ /* 0x002fda0003f45270 */
[----:B------:R-:W-:Y:S05]  /*03a0*/  @!P2 BRA `(.L_x_44) ;  /* 0xfffffffc0088a947 */ /* 0x000fea000383ffff */
[----:B------:R-:W-:Y:S05]  /*03b0*/  BSYNC.RECONVERGENT B0 ;  /* 0x0000000000007941 */ /* 0x000fea0003800200 */
.L_x_39:
[----:B------:R-:W1:Y:S04]  /*03c0*/  LDS R5, [R5] ;  /* 0x0000000005057984 */ /* 0x000e680000000800 */
[----:B-1----:R-:W-:Y:S01]  /*03d0*/  STG.E desc[UR6][R2.64], R5 ;  /* 0x0000000502007986 */ /* 0x002fe2000c101906 */
[----:B------:R-:W-:Y:S05]  /*03e0*/  EXIT ;  /* 0x000000000000794d */ /* 0x000fea0003800000 */
.L_x_45:
        /* <DEDUP_REMOVED lines=9> */
.L_x_48:


//--------------------- .nv.shared.reserved.0     --------------------------
	.section	.nv.shared.reserved.0,"aw",@nobits
	.weak		__nv_reservedSMEM_offset_0_alias
	.size		__nv_reservedSMEM_offset_0_alias, 0, 64
	.other		__nv_reservedSMEM_offset_0_alias,@"STO_CUDA_RESERVED_SHARED STV_DEFAULT"
__nv_reservedSMEM_offset_0_alias:
	.zero		0
	.zero		64


//--------------------- .nv.shared._Z15odd_even_kernelPii --------------------------
	.section	.nv.shared._Z15odd_even_kernelPii,"aw",@nobits
	.sectionflags	@""
	.align	4
.nv.shared._Z15odd_even_kernelPii:
	.zero		1537


//--------------------- .nv.constant0._Z12merge_kernelPiiS_iS_ --------------------------
	.section	.nv.constant0._Z12merge_kernelPiiS_iS_,"a",@progbits
	.sectionflags	@""
	.align	4
.nv.constant0._Z12merge_kernelPiiS_iS_:
	.zero		936


//--------------------- .nv.constant0._Z15odd_even_kernelPii --------------------------
	.section	.nv.constant0._Z15odd_even_kernelPii,"a",@progbits
	.sectionflags	@""
	.align	4
.nv.constant0._Z15odd_even_kernelPii:
	.zero		908


//--------------------- SYMBOLS --------------------------

	.type		.nv.reservedSmem.offset0,@object
	.size		.nv.reservedSmem.offset0,0x4
	.type		.nv.reservedSmem.cap,@object
	.size		.nv.reservedSmem.cap,0x4
